	.target	sm_103a

	.elftype	@"ET_EXEC"


//--------------------- .note.nv.tkinfo           --------------------------
	.section	.note.nv.tkinfo,"",@"SHT_NOTE"
	.sectionflags	@"SHF_NOTE_NV_TKINFO"
	.tkinfo
        /*0018*/ 	.word	0x00000002
        /*0030*/ 	.string	""
        /*0030*/ 	.string	"ptxas"
        /*0030*/ 	.string	"Cuda compilation tools, release 13.0, V13.0.88"
        /*0030*/ 	.string	"Build cuda_13.0.r13.0/compiler.36424714_0"
        /*0030*/ 	.string	"-arch sm_103a -m 64 "



//--------------------- .note.nv.cuinfo           --------------------------
	.section	.note.nv.cuinfo,"",@"SHT_NOTE"
	.sectionflags	@"SHF_NOTE_NV_CUINFO"
        /*0018*/ 	.short	0x0002
        /*001a*/ 	.short	0x0067
        /*001c*/ 	.short	0x0082
	.zero		2


//--------------------- .nv.info                  --------------------------
	.section	.nv.info,"",@"SHT_CUDA_INFO"
	.align	4


	//----- nvinfo : EIATTR_REGCOUNT
	.align		4
        /*0000*/ 	.byte	0x04, 0x2f
        /*0002*/ 	.short	(.L_29 - .L_28)
	.align		4
.L_28:
        /*0004*/ 	.word	index@(_Z25multi_tensor_apply_kernelI18TensorListMetadataILi2EE12ScaleFunctorIffEJfEEvlPViT_T0_DpT1_)
        /*0008*/ 	.word	0x00000020


	//----- nvinfo : EIATTR_FRAME_SIZE
	.align		4
.L_29:
        /*000c*/ 	.byte	0x04, 0x11
        /*000e*/ 	.short	(.L_31 - .L_30)
	.align		4
.L_30:
        /*0010*/ 	.word	index@(_Z25multi_tensor_apply_kernelI18TensorListMetadataILi2EE12ScaleFunctorIffEJfEEvlPViT_T0_DpT1_)
        /*0014*/ 	.word	0x00000000


	//----- nvinfo : EIATTR_REGCOUNT
	.align		4
.L_31:
        /*0018*/ 	.byte	0x04, 0x2f
        /*001a*/ 	.short	(.L_33 - .L_32)
	.align		4
.L_32:
        /*001c*/ 	.word	index@(_Z25multi_tensor_apply_kernelI18TensorListMetadataILi2EE12ScaleFunctorIfN3c104HalfEEJfEEvlPViT_T0_DpT1_)
        /*0020*/ 	.word	0x0000001d


	//----- nvinfo : EIATTR_FRAME_SIZE
	.align		4
.L_33:
        /*0024*/ 	.byte	0x04, 0x11
        /*0026*/ 	.short	(.L_35 - .L_34)
	.align		4
.L_34:
        /*0028*/ 	.word	index@(_Z25multi_tensor_apply_kernelI18TensorListMetadataILi2EE12ScaleFunctorIfN3c104HalfEEJfEEvlPViT_T0_DpT1_)
        /*002c*/ 	.word	0x00000000


	//----- nvinfo : EIATTR_REGCOUNT
	.align		4
.L_35:
        /*0030*/ 	.byte	0x04, 0x2f
        /*0032*/ 	.short	(.L_37 - .L_36)
	.align		4
.L_36:
        /*0034*/ 	.word	index@(_Z25multi_tensor_apply_kernelI18TensorListMetadataILi2EE12ScaleFunctorIfN3c108BFloat16EEJfEEvlPViT_T0_DpT1_)
        /*0038*/ 	.word	0x0000001d


	//----- nvinfo : EIATTR_FRAME_SIZE
	.align		4
.L_37:
        /*003c*/ 	.byte	0x04, 0x11
        /*003e*/ 	.short	(.L_39 - .L_38)
	.align		4
.L_38:
        /*0040*/ 	.word	index@(_Z25multi_tensor_apply_kernelI18TensorListMetadataILi2EE12ScaleFunctorIfN3c108BFloat16EEJfEEvlPViT_T0_DpT1_)
        /*0044*/ 	.word	0x00000000


	//----- nvinfo : EIATTR_REGCOUNT
	.align		4
.L_39:
        /*0048*/ 	.byte	0x04, 0x2f
        /*004a*/ 	.short	(.L_41 - .L_40)
	.align		4
.L_40:
        /*004c*/ 	.word	index@(_Z25multi_tensor_apply_kernelI18TensorListMetadataILi2EE12ScaleFunctorIN3c104HalfEfEJfEEvlPViT_T0_DpT1_)
        /*0050*/ 	.word	0x0000001e


	//----- nvinfo : EIATTR_FRAME_SIZE
	.align		4
.L_41:
        /*0054*/ 	.byte	0x04, 0x11
        /*0056*/ 	.short	(.L_43 - .L_42)
	.align		4
.L_42:
        /*0058*/ 	.word	index@(_Z25multi_tensor_apply_kernelI18TensorListMetadataILi2EE12ScaleFunctorIN3c104HalfEfEJfEEvlPViT_T0_DpT1_)
        /*005c*/ 	.word	0x00000000


	//----- nvinfo : EIATTR_REGCOUNT
	.align		4
.L_43:
        /*0060*/ 	.byte	0x04, 0x2f
        /*0062*/ 	.short	(.L_45 - .L_44)
	.align		4
.L_44:
        /*0064*/ 	.word	index@(_Z25multi_tensor_apply_kernelI18TensorListMetadataILi2EE12ScaleFunctorIN3c104HalfES4_EJfEEvlPViT_T0_DpT1_)
        /*0068*/ 	.word	0x0000001c


	//----- nvinfo : EIATTR_FRAME_SIZE
	.align		4
.L_45:
        /*006c*/ 	.byte	0x04, 0x11
        /*006e*/ 	.short	(.L_47 - .L_46)
	.align		4
.L_46:
        /*0070*/ 	.word	index@(_Z25multi_tensor_apply_kernelI18TensorListMetadataILi2EE12ScaleFunctorIN3c104HalfES4_EJfEEvlPViT_T0_DpT1_)
        /*0074*/ 	.word	0x00000000


	//----- nvinfo : EIATTR_REGCOUNT
	.align		4
.L_47:
        /*0078*/ 	.byte	0x04, 0x2f
        /*007a*/ 	.short	(.L_49 - .L_48)
	.align		4
.L_48:
        /*007c*/ 	.word	index@(_Z25multi_tensor_apply_kernelI18TensorListMetadataILi2EE12ScaleFunctorIN3c104HalfENS3_8BFloat16EEJfEEvlPViT_T0_DpT1_)
        /*0080*/ 	.word	0x0000001c


	//----- nvinfo : EIATTR_FRAME_SIZE
	.align		4
.L_49:
        /*0084*/ 	.byte	0x04, 0x11
        /*0086*/ 	.short	(.L_51 - .L_50)
	.align		4
.L_50:
        /*0088*/ 	.word	index@(_Z25multi_tensor_apply_kernelI18TensorListMetadataILi2EE12ScaleFunctorIN3c104HalfENS3_8BFloat16EEJfEEvlPViT_T0_DpT1_)
        /*008c*/ 	.word	0x00000000


	//----- nvinfo : EIATTR_REGCOUNT
	.align		4
.L_51:
        /*0090*/ 	.byte	0x04, 0x2f
        /*0092*/ 	.short	(.L_53 - .L_52)
	.align		4
.L_52:
        /*0094*/ 	.word	index@(_Z25multi_tensor_apply_kernelI18TensorListMetadataILi2EE12ScaleFunctorIN3c108BFloat16EfEJfEEvlPViT_T0_DpT1_)
        /*0098*/ 	.word	0x0000001e


	//----- nvinfo : EIATTR_FRAME_SIZE
	.align		4
.L_53:
        /*009c*/ 	.byte	0x04, 0x11
        /*009e*/ 	.short	(.L_55 - .L_54)
	.align		4
.L_54:
        /*00a0*/ 	.word	index@(_Z25multi_tensor_apply_kernelI18TensorListMetadataILi2EE12ScaleFunctorIN3c108BFloat16EfEJfEEvlPViT_T0_DpT1_)
        /*00a4*/ 	.word	0x00000000


	//----- nvinfo : EIATTR_REGCOUNT
	.align		4
.L_55:
        /*00a8*/ 	.byte	0x04, 0x2f
        /*00aa*/ 	.short	(.L_57 - .L_56)
	.align		4
.L_56:
        /*00ac*/ 	.word	index@(_Z25multi_tensor_apply_kernelI18TensorListMetadataILi2EE12ScaleFunctorIN3c108BFloat16ENS3_4HalfEEJfEEvlPViT_T0_DpT1_)
        /*00b0*/ 	.word	0x0000001c


	//----- nvinfo : EIATTR_FRAME_SIZE
	.align		4
.L_57:
        /*00b4*/ 	.byte	0x04, 0x11
        /*00b6*/ 	.short	(.L_59 - .L_58)
	.align		4
.L_58:
        /*00b8*/ 	.word	index@(_Z25multi_tensor_apply_kernelI18TensorListMetadataILi2EE12ScaleFunctorIN3c108BFloat16ENS3_4HalfEEJfEEvlPViT_T0_DpT1_)
        /*00bc*/ 	.word	0x00000000


	//----- nvinfo : EIATTR_REGCOUNT
	.align		4
.L_59:
        /*00c0*/ 	.byte	0x04, 0x2f
        /*00c2*/ 	.short	(.L_61 - .L_60)
	.align		4
.L_60:
        /*00c4*/ 	.word	index@(_Z25multi_tensor_apply_kernelI18TensorListMetadataILi2EE12ScaleFunctorIN3c108BFloat16ES4_EJfEEvlPViT_T0_DpT1_)
        /*00c8*/ 	.word	0x0000001c


	//----- nvinfo : EIATTR_FRAME_SIZE
	.align		4
.L_61:
        /*00cc*/ 	.byte	0x04, 0x11
        /*00ce*/ 	.short	(.L_63 - .L_62)
	.align		4
.L_62:
        /*00d0*/ 	.word	index@(_Z25multi_tensor_apply_kernelI18TensorListMetadataILi2EE12ScaleFunctorIN3c108BFloat16ES4_EJfEEvlPViT_T0_DpT1_)
        /*00d4*/ 	.word	0x00000000


	//----- nvinfo : EIATTR_MIN_STACK_SIZE
	.align		4
.L_63:
        /*00d8*/ 	.byte	0x04, 0x12
        /*00da*/ 	.short	(.L_65 - .L_64)
	.align		4
.L_64:
        /*00dc*/ 	.word	index@(_Z25multi_tensor_apply_kernelI18TensorListMetadataILi2EE12ScaleFunctorIN3c108BFloat16ES4_EJfEEvlPViT_T0_DpT1_)
        /*00e0*/ 	.word	0x00000000


	//----- nvinfo : EIATTR_MIN_STACK_SIZE
	.align		4
.L_65:
        /*00e4*/ 	.byte	0x04, 0x12
        /*00e6*/ 	.short	(.L_67 - .L_66)
	.align		4
.L_66:
        /*00e8*/ 	.word	index@(_Z25multi_tensor_apply_kernelI18TensorListMetadataILi2EE12ScaleFunctorIN3c108BFloat16ENS3_4HalfEEJfEEvlPViT_T0_DpT1_)
        /*00ec*/ 	.word	0x00000000


	//----- nvinfo : EIATTR_MIN_STACK_SIZE
	.align		4
.L_67:
        /*00f0*/ 	.byte	0x04, 0x12
        /*00f2*/ 	.short	(.L_69 - .L_68)
	.align		4
.L_68:
        /*00f4*/ 	.word	index@(_Z25multi_tensor_apply_kernelI18TensorListMetadataILi2EE12ScaleFunctorIN3c108BFloat16EfEJfEEvlPViT_T0_DpT1_)
        /*00f8*/ 	.word	0x00000000


	//----- nvinfo : EIATTR_MIN_STACK_SIZE
	.align		4
.L_69:
        /*00fc*/ 	.byte	0x04, 0x12
        /*00fe*/ 	.short	(.L_71 - .L_70)
	.align		4
.L_70:
        /*0100*/ 	.word	index@(_Z25multi_tensor_apply_kernelI18TensorListMetadataILi2EE12ScaleFunctorIN3c104HalfENS3_8BFloat16EEJfEEvlPViT_T0_DpT1_)
        /*0104*/ 	.word	0x00000000


	//----- nvinfo : EIATTR_MIN_STACK_SIZE
	.align		4
.L_71:
        /*0108*/ 	.byte	0x04, 0x12
        /*010a*/ 	.short	(.L_73 - .L_72)
	.align		4
.L_72:
        /*010c*/ 	.word	index@(_Z25multi_tensor_apply_kernelI18TensorListMetadataILi2EE12ScaleFunctorIN3c104HalfES4_EJfEEvlPViT_T0_DpT1_)
        /*0110*/ 	.word	0x00000000


	//----- nvinfo : EIATTR_MIN_STACK_SIZE
	.align		4
.L_73:
        /*0114*/ 	.byte	0x04, 0x12
        /*0116*/ 	.short	(.L_75 - .L_74)
	.align		4
.L_74:
        /*0118*/ 	.word	index@(_Z25multi_tensor_apply_kernelI18TensorListMetadataILi2EE12ScaleFunctorIN3c104HalfEfEJfEEvlPViT_T0_DpT1_)
        /*011c*/ 	.word	0x00000000


	//----- nvinfo : EIATTR_MIN_STACK_SIZE
	.align		4
.L_75:
        /*0120*/ 	.byte	0x04, 0x12
        /*0122*/ 	.short	(.L_77 - .L_76)
	.align		4
.L_76:
        /*0124*/ 	.word	index@(_Z25multi_tensor_apply_kernelI18TensorListMetadataILi2EE12ScaleFunctorIfN3c108BFloat16EEJfEEvlPViT_T0_DpT1_)
        /*0128*/ 	.word	0x00000000


	//----- nvinfo : EIATTR_MIN_STACK_SIZE
	.align		4
.L_77:
        /*012c*/ 	.byte	0x04, 0x12
        /*012e*/ 	.short	(.L_79 - .L_78)
	.align		4
.L_78:
        /*0130*/ 	.word	index@(_Z25multi_tensor_apply_kernelI18TensorListMetadataILi2EE12ScaleFunctorIfN3c104HalfEEJfEEvlPViT_T0_DpT1_)
        /*0134*/ 	.word	0x00000000


	//----- nvinfo : EIATTR_MIN_STACK_SIZE
	.align		4
.L_79:
        /*0138*/ 	.byte	0x04, 0x12
        /*013a*/ 	.short	(.L_81 - .L_80)
	.align		4
.L_80:
        /*013c*/ 	.word	index@(_Z25multi_tensor_apply_kernelI18TensorListMetadataILi2EE12ScaleFunctorIffEJfEEvlPViT_T0_DpT1_)
        /*0140*/ 	.word	0x00000000
.L_81:


//--------------------- .nv.compat                --------------------------
	.section	.nv.compat,"",@"SHT_CUDA_COMPAT_INFO"
	.align	4
        /*0000*/ 	.byte	0x02, 0x09, 0x01, 0x00, 0x02, 0x02, 0x01, 0x00, 0x02, 0x05, 0x05, 0x00, 0x03, 0x07, 0x01, 0x01
        /*0010*/ 	.byte	0x02, 0x03, 0x00, 0x00, 0x02, 0x06, 0x01, 0x00, 0x04, 0x0b, 0x08, 0x00, 0x00, 0x00, 0x00, 0x00
        /*0020*/ 	.byte	0x00, 0x00, 0x00, 0x00


//--------------------- .nv.info._Z25multi_tensor_apply_kernelI18TensorListMetadataILi2EE12ScaleFunctorIN3c108BFloat16ES4_EJfEEvlPViT_T0_DpT1_ --------------------------
	.section	.nv.info._Z25multi_tensor_apply_kernelI18TensorListMetadataILi2EE12ScaleFunctorIN3c108BFloat16ES4_EJfEEvlPViT_T0_DpT1_,"",@"SHT_CUDA_INFO"
	.sectionflags	@""
	.align	4


	//----- nvinfo : EIATTR_CUDA_API_VERSION
	.align		4
        /*0000*/ 	.byte	0x04, 0x37
        /*0002*/ 	.short	(.L_83 - .L_82)
.L_82:
        /*0004*/ 	.word	0x00000082


	//----- nvinfo : EIATTR_KPARAM_INFO
	.align		4
.L_83:
        /*0008*/ 	.byte	0x04, 0x17
        /*000a*/ 	.short	(.L_85 - .L_84)
.L_84:
        /*000c*/ 	.word	0x00000000
        /*0010*/ 	.short	0x0004
        /*0012*/ 	.short	0x0c5c
        /*0014*/ 	.byte	0x00, 0xf0, 0x11, 0x00


	//----- nvinfo : EIATTR_KPARAM_INFO
	.align		4
.L_85:
        /*0018*/ 	.byte	0x04, 0x17
        /*001a*/ 	.short	(.L_87 - .L_86)
.L_86:
        /*001c*/ 	.word	0x00000000
        /*0020*/ 	.short	0x0003
        /*0022*/ 	.short	0x0c58
        /*0024*/ 	.byte	0x00, 0xf0, 0x05, 0x00


	//----- nvinfo : EIATTR_KPARAM_INFO
	.align		4
.L_87:
        /*0028*/ 	.byte	0x04, 0x17
        /*002a*/ 	.short	(.L_89 - .L_88)
.L_88:
        /*002c*/ 	.word	0x00000000
        /*0030*/ 	.short	0x0002
        /*0032*/ 	.short	0x0010
        /*0034*/ 	.byte	0x00, 0xf0, 0x21, 0x31


	//----- nvinfo : EIATTR_KPARAM_INFO
	.align		4
.L_89:
        /*0038*/ 	.byte	0x04, 0x17
        /*003a*/ 	.short	(.L_91 - .L_90)
.L_90:
        /*003c*/ 	.word	0x00000000
        /*0040*/ 	.short	0x0001
        /*0042*/ 	.short	0x0008
        /*0044*/ 	.byte	0x00, 0xf5, 0x21, 0x00


	//----- nvinfo : EIATTR_KPARAM_INFO
	.align		4
.L_91:
        /*0048*/ 	.byte	0x04, 0x17
        /*004a*/ 	.short	(.L_93 - .L_92)
.L_92:
        /*004c*/ 	.word	0x00000000
        /*0050*/ 	.short	0x0000
        /*0052*/ 	.short	0x0000
        /*0054*/ 	.byte	0x00, 0xf0, 0x21, 0x00


	//----- nvinfo : EIATTR_SPARSE_MMA_MASK
	.align		4
.L_93:
        /*0058*/ 	.byte	0x03, 0x50
        /*005a*/ 	.short	0x0000


	//----- nvinfo : EIATTR_MAXREG_COUNT
	.align		4
        /*005c*/ 	.byte	0x03, 0x1b
        /*005e*/ 	.short	0x00ff


	//----- nvinfo : EIATTR_MERCURY_ISA_VERSION
	.align		4
        /*0060*/ 	.byte	0x03, 0x5f
        /*0062*/ 	.short	0x0101


	//----- nvinfo : EIATTR_VRC_CTA_INIT_COUNT
	.align		4
        /*0064*/ 	.byte	0x02, 0x4a
	.zero		1
	.zero		1


	//----- nvinfo : EIATTR_EXIT_INSTR_OFFSETS
	.align		4
        /*0068*/ 	.byte	0x04, 0x1c
        /*006a*/ 	.short	(.L_95 - .L_94)


	//   ....[0]....
.L_94:
        /*006c*/ 	.word	0x00000860


	//   ....[1]....
        /*0070*/ 	.word	0x000008a0


	//----- nvinfo : EIATTR_CRS_STACK_SIZE
	.align		4
.L_95:
        /*0074*/ 	.byte	0x04, 0x1e
        /*0076*/ 	.short	(.L_97 - .L_96)
.L_96:
        /*0078*/ 	.word	0x00000000


	//----- nvinfo : EIATTR_CBANK_PARAM_SIZE
	.align		4
.L_97:
        /*007c*/ 	.byte	0x03, 0x19
        /*007e*/ 	.short	0x0c60


	//----- nvinfo : EIATTR_PARAM_CBANK
	.align		4
        /*0080*/ 	.byte	0x04, 0x0a
        /*0082*/ 	.short	(.L_99 - .L_98)
	.align		4
.L_98:
        /*0084*/ 	.word	index@(.nv.constant0._Z25multi_tensor_apply_kernelI18TensorListMetadataILi2EE12ScaleFunctorIN3c108BFloat16ES4_EJfEEvlPViT_T0_DpT1_)
        /*0088*/ 	.short	0x0380
        /*008a*/ 	.short	0x0c60


	//----- nvinfo : EIATTR_SW_WAR
	.align		4
.L_99:
        /*008c*/ 	.byte	0x04, 0x36
        /*008e*/ 	.short	(.L_101 - .L_100)
.L_100:
        /*0090*/ 	.word	0x00000008
.L_101:


//--------------------- .nv.info._Z25multi_tensor_apply_kernelI18TensorListMetadataILi2EE12ScaleFunctorIN3c108BFloat16ENS3_4HalfEEJfEEvlPViT_T0_DpT1_ --------------------------
	.section	.nv.info._Z25multi_tensor_apply_kernelI18TensorListMetadataILi2EE12ScaleFunctorIN3c108BFloat16ENS3_4HalfEEJfEEvlPViT_T0_DpT1_,"",@"SHT_CUDA_INFO"
	.sectionflags	@""
	.align	4


	//----- nvinfo : EIATTR_CUDA_API_VERSION
	.align		4
        /*0000*/ 	.byte	0x04, 0x37
        /*0002*/ 	.short	(.L_103 - .L_102)
.L_102:
        /*0004*/ 	.word	0x00000082


	//----- nvinfo : EIATTR_KPARAM_INFO
	.align		4
.L_103:
        /*0008*/ 	.byte	0x04, 0x17
        /*000a*/ 	.short	(.L_105 - .L_104)
.L_104:
        /*000c*/ 	.word	0x00000000
        /*0010*/ 	.short	0x0004
        /*0012*/ 	.short	0x0c5c
        /*0014*/ 	.byte	0x00, 0xf0, 0x11, 0x00


	//----- nvinfo : EIATTR_KPARAM_INFO
	.align		4
.L_105:
        /*0018*/ 	.byte	0x04, 0x17
        /*001a*/ 	.short	(.L_107 - .L_106)
.L_106:
        /*001c*/ 	.word	0x00000000
        /*0020*/ 	.short	0x0003
        /*0022*/ 	.short	0x0c58
        /*0024*/ 	.byte	0x00, 0xf0, 0x05, 0x00


	//----- nvinfo : EIATTR_KPARAM_INFO
	.align		4
.L_107:
        /*0028*/ 	.byte	0x04, 0x17
        /*002a*/ 	.short	(.L_109 - .L_108)
.L_108:
        /*002c*/ 	.word	0x00000000
        /*0030*/ 	.short	0x0002
        /*0032*/ 	.short	0x0010
        /*0034*/ 	.byte	0x00, 0xf0, 0x21, 0x31


	//----- nvinfo : EIATTR_KPARAM_INFO
	.align		4
.L_109:
        /*0038*/ 	.byte	0x04, 0x17
        /*003a*/ 	.short	(.L_111 - .L_110)
.L_110:
        /*003c*/ 	.word	0x00000000
        /*0040*/ 	.short	0x0001
        /*0042*/ 	.short	0x0008
        /*0044*/ 	.byte	0x00, 0xf5, 0x21, 0x00


	//----- nvinfo : EIATTR_KPARAM_INFO
	.align		4
.L_111:
        /*0048*/ 	.byte	0x04, 0x17
        /*004a*/ 	.short	(.L_113 - .L_112)
.L_112:
        /*004c*/ 	.word	0x00000000
        /*0050*/ 	.short	0x0000
        /*0052*/ 	.short	0x0000
        /*0054*/ 	.byte	0x00, 0xf0, 0x21, 0x00


	//----- nvinfo : EIATTR_SPARSE_MMA_MASK
	.align		4
.L_113:
        /*0058*/ 	.byte	0x03, 0x50
        /*005a*/ 	.short	0x0000


	//----- nvinfo : EIATTR_MAXREG_COUNT
	.align		4
        /*005c*/ 	.byte	0x03, 0x1b
        /*005e*/ 	.short	0x00ff


	//----- nvinfo : EIATTR_MERCURY_ISA_VERSION
	.align		4
        /*0060*/ 	.byte	0x03, 0x5f
        /*0062*/ 	.short	0x0101


	//----- nvinfo : EIATTR_VRC_CTA_INIT_COUNT
	.align		4
        /*0064*/ 	.byte	0x02, 0x4a
	.zero		1
	.zero		1


	//----- nvinfo : EIATTR_EXIT_INSTR_OFFSETS
	.align		4
        /*0068*/ 	.byte	0x04, 0x1c
        /*006a*/ 	.short	(.L_115 - .L_114)


	//   ....[0]....
.L_114:
        /*006c*/ 	.word	0x00000860


	//   ....[1]....
        /*0070*/ 	.word	0x000008a0


	//----- nvinfo : EIATTR_CRS_STACK_SIZE
	.align		4
.L_115:
        /*0074*/ 	.byte	0x04, 0x1e
        /*0076*/ 	.short	(.L_117 - .L_116)
.L_116:
        /*0078*/ 	.word	0x00000000


	//----- nvinfo : EIATTR_CBANK_PARAM_SIZE
	.align		4
.L_117:
        /*007c*/ 	.byte	0x03, 0x19
        /*007e*/ 	.short	0x0c60


	//----- nvinfo : EIATTR_PARAM_CBANK
	.align		4
        /*0080*/ 	.byte	0x04, 0x0a
        /*0082*/ 	.short	(.L_119 - .L_118)
	.align		4
.L_118:
        /*0084*/ 	.word	index@(.nv.constant0._Z25multi_tensor_apply_kernelI18TensorListMetadataILi2EE12ScaleFunctorIN3c108BFloat16ENS3_4HalfEEJfEEvlPViT_T0_DpT1_)
        /*0088*/ 	.short	0x0380
        /*008a*/ 	.short	0x0c60


	//----- nvinfo : EIATTR_SW_WAR
	.align		4
.L_119:
        /*008c*/ 	.byte	0x04, 0x36
        /*008e*/ 	.short	(.L_121 - .L_120)
.L_120:
        /*0090*/ 	.word	0x00000008
.L_121:


//--------------------- .nv.info._Z25multi_tensor_apply_kernelI18TensorListMetadataILi2EE12ScaleFunctorIN3c108BFloat16EfEJfEEvlPViT_T0_DpT1_ --------------------------
	.section	.nv.info._Z25multi_tensor_apply_kernelI18TensorListMetadataILi2EE12ScaleFunctorIN3c108BFloat16EfEJfEEvlPViT_T0_DpT1_,"",@"SHT_CUDA_INFO"
	.sectionflags	@""
	.align	4


	//----- nvinfo : EIATTR_CUDA_API_VERSION
	.align		4
        /*0000*/ 	.byte	0x04, 0x37
        /*0002*/ 	.short	(.L_123 - .L_122)
.L_122:
        /*0004*/ 	.word	0x00000082


	//----- nvinfo : EIATTR_KPARAM_INFO
	.align		4
.L_123:
        /*0008*/ 	.byte	0x04, 0x17
        /*000a*/ 	.short	(.L_125 - .L_124)
.L_124:
        /*000c*/ 	.word	0x00000000
        /*0010*/ 	.short	0x0004
        /*0012*/ 	.short	0x0c5c
        /*0014*/ 	.byte	0x00, 0xf0, 0x11, 0x00


	//----- nvinfo : EIATTR_KPARAM_INFO
	.align		4
.L_125:
        /*0018*/ 	.byte	0x04, 0x17
        /*001a*/ 	.short	(.L_127 - .L_126)
.L_126:
        /*001c*/ 	.word	0x00000000
        /*0020*/ 	.short	0x0003
        /*0022*/ 	.short	0x0c58
        /*0024*/ 	.byte	0x00, 0xf0, 0x05, 0x00


	//----- nvinfo : EIATTR_KPARAM_INFO
	.align		4
.L_127:
        /*0028*/ 	.byte	0x04, 0x17
        /*002a*/ 	.short	(.L_129 - .L_128)
.L_128:
        /*002c*/ 	.word	0x00000000
        /*0030*/ 	.short	0x0002
        /*0032*/ 	.short	0x0010
        /*0034*/ 	.byte	0x00, 0xf0, 0x21, 0x31


	//----- nvinfo : EIATTR_KPARAM_INFO
	.align		4
.L_129:
        /*0038*/ 	.byte	0x04, 0x17
        /*003a*/ 	.short	(.L_131 - .L_130)
.L_130:
        /*003c*/ 	.word	0x00000000
        /*0040*/ 	.short	0x0001
        /*0042*/ 	.short	0x0008
        /*0044*/ 	.byte	0x00, 0xf5, 0x21, 0x00


	//----- nvinfo : EIATTR_KPARAM_INFO
	.align		4
.L_131:
        /*0048*/ 	.byte	0x04, 0x17
        /*004a*/ 	.short	(.L_133 - .L_132)
.L_132:
        /*004c*/ 	.word	0x00000000
        /*0050*/ 	.short	0x0000
        /*0052*/ 	.short	0x0000
        /*0054*/ 	.byte	0x00, 0xf0, 0x21, 0x00


	//----- nvinfo : EIATTR_SPARSE_MMA_MASK
	.align		4
.L_133:
        /*0058*/ 	.byte	0x03, 0x50
        /*005a*/ 	.short	0x0000


	//----- nvinfo : EIATTR_MAXREG_COUNT
	.align		4
        /*005c*/ 	.byte	0x03, 0x1b
        /*005e*/ 	.short	0x00ff


	//----- nvinfo : EIATTR_MERCURY_ISA_VERSION
	.align		4
        /*0060*/ 	.byte	0x03, 0x5f
        /*0062*/ 	.short	0x0101


	//----- nvinfo : EIATTR_VRC_CTA_INIT_COUNT
	.align		4
        /*0064*/ 	.byte	0x02, 0x4a
	.zero		1
	.zero		1


	//----- nvinfo : EIATTR_EXIT_INSTR_OFFSETS
	.align		4
        /*0068*/ 	.byte	0x04, 0x1c
        /*006a*/ 	.short	(.L_135 - .L_134)


	//   ....[0]....
.L_134:
        /*006c*/ 	.word	0x000007d0


	//   ....[1]....
        /*0070*/ 	.word	0x00000810


	//----- nvinfo : EIATTR_CRS_STACK_SIZE
	.align		4
.L_135:
        /*0074*/ 	.byte	0x04, 0x1e
        /*0076*/ 	.short	(.L_137 - .L_136)
.L_136:
        /*0078*/ 	.word	0x00000000


	//----- nvinfo : EIATTR_CBANK_PARAM_SIZE
	.align		4
.L_137:
        /*007c*/ 	.byte	0x03, 0x19
        /*007e*/ 	.short	0x0c60


	//----- nvinfo : EIATTR_PARAM_CBANK
	.align		4
        /*0080*/ 	.byte	0x04, 0x0a
        /*0082*/ 	.short	(.L_139 - .L_138)
	.align		4
.L_138:
        /*0084*/ 	.word	index@(.nv.constant0._Z25multi_tensor_apply_kernelI18TensorListMetadataILi2EE12ScaleFunctorIN3c108BFloat16EfEJfEEvlPViT_T0_DpT1_)
        /*0088*/ 	.short	0x0380
        /*008a*/ 	.short	0x0c60


	//----- nvinfo : EIATTR_SW_WAR
	.align		4
.L_139:
        /*008c*/ 	.byte	0x04, 0x36
        /*008e*/ 	.short	(.L_141 - .L_140)
.L_140:
        /*0090*/ 	.word	0x00000008
.L_141:


//--------------------- .nv.info._Z25multi_tensor_apply_kernelI18TensorListMetadataILi2EE12ScaleFunctorIN3c104HalfENS3_8BFloat16EEJfEEvlPViT_T0_DpT1_ --------------------------
	.section	.nv.info._Z25multi_tensor_apply_kernelI18TensorListMetadataILi2EE12ScaleFunctorIN3c104HalfENS3_8BFloat16EEJfEEvlPViT_T0_DpT1_,"",@"SHT_CUDA_INFO"
	.sectionflags	@""
	.align	4


	//----- nvinfo : EIATTR_CUDA_API_VERSION
	.align		4
        /*0000*/ 	.byte	0x04, 0x37
        /*0002*/ 	.short	(.L_143 - .L_142)
.L_142:
        /*0004*/ 	.word	0x00000082


	//----- nvinfo : EIATTR_KPARAM_INFO
	.align		4
.L_143:
        /*0008*/ 	.byte	0x04, 0x17
        /*000a*/ 	.short	(.L_145 - .L_144)
.L_144:
        /*000c*/ 	.word	0x00000000
        /*0010*/ 	.short	0x0004
        /*0012*/ 	.short	0x0c5c
        /*0014*/ 	.byte	0x00, 0xf0, 0x11, 0x00


	//----- nvinfo : EIATTR_KPARAM_INFO
	.align		4
.L_145:
        /*0018*/ 	.byte	0x04, 0x17
        /*001a*/ 	.short	(.L_147 - .L_146)
.L_146:
        /*001c*/ 	.word	0x00000000
        /*0020*/ 	.short	0x0003
        /*0022*/ 	.short	0x0c58
        /*0024*/ 	.byte	0x00, 0xf0, 0x05, 0x00


	//----- nvinfo : EIATTR_KPARAM_INFO
	.align		4
.L_147:
        /*0028*/ 	.byte	0x04, 0x17
        /*002a*/ 	.short	(.L_149 - .L_148)
.L_148:
        /*002c*/ 	.word	0x00000000
        /*0030*/ 	.short	0x0002
        /*0032*/ 	.short	0x0010
        /*0034*/ 	.byte	0x00, 0xf0, 0x21, 0x31


	//----- nvinfo : EIATTR_KPARAM_INFO
	.align		4
.L_149:
        /*0038*/ 	.byte	0x04, 0x17
        /*003a*/ 	.short	(.L_151 - .L_150)
.L_150:
        /*003c*/ 	.word	0x00000000
        /*0040*/ 	.short	0x0001
        /*0042*/ 	.short	0x0008
        /*0044*/ 	.byte	0x00, 0xf5, 0x21, 0x00


	//----- nvinfo : EIATTR_KPARAM_INFO
	.align		4
.L_151:
        /*0048*/ 	.byte	0x04, 0x17
        /*004a*/ 	.short	(.L_153 - .L_152)
.L_152:
        /*004c*/ 	.word	0x00000000
        /*0050*/ 	.short	0x0000
        /*0052*/ 	.short	0x0000
        /*0054*/ 	.byte	0x00, 0xf0, 0x21, 0x00


	//----- nvinfo : EIATTR_SPARSE_MMA_MASK
	.align		4
.L_153:
        /*0058*/ 	.byte	0x03, 0x50
        /*005a*/ 	.short	0x0000


	//----- nvinfo : EIATTR_MAXREG_COUNT
	.align		4
        /*005c*/ 	.byte	0x03, 0x1b
        /*005e*/ 	.short	0x00ff


	//----- nvinfo : EIATTR_MERCURY_ISA_VERSION
	.align		4
        /*0060*/ 	.byte	0x03, 0x5f
        /*0062*/ 	.short	0x0101


	//----- nvinfo : EIATTR_VRC_CTA_INIT_COUNT
	.align		4
        /*0064*/ 	.byte	0x02, 0x4a
	.zero		1
	.zero		1


	//----- nvinfo : EIATTR_EXIT_INSTR_OFFSETS
	.align		4
        /*0068*/ 	.byte	0x04, 0x1c
        /*006a*/ 	.short	(.L_155 - .L_154)


	//   ....[0]....
.L_154:
        /*006c*/ 	.word	0x00000860


	//   ....[1]....
        /*0070*/ 	.word	0x000008a0


	//----- nvinfo : EIATTR_CRS_STACK_SIZE
	.align		4
.L_155:
        /*0074*/ 	.byte	0x04, 0x1e
        /*0076*/ 	.short	(.L_157 - .L_156)
.L_156:
        /*0078*/ 	.word	0x00000000


	//----- nvinfo : EIATTR_CBANK_PARAM_SIZE
	.align		4
.L_157:
        /*007c*/ 	.byte	0x03, 0x19
        /*007e*/ 	.short	0x0c60


	//----- nvinfo : EIATTR_PARAM_CBANK
	.align		4
        /*0080*/ 	.byte	0x04, 0x0a
        /*0082*/ 	.short	(.L_159 - .L_158)
	.align		4
.L_158:
        /*0084*/ 	.word	index@(.nv.constant0._Z25multi_tensor_apply_kernelI18TensorListMetadataILi2EE12ScaleFunctorIN3c104HalfENS3_8BFloat16EEJfEEvlPViT_T0_DpT1_)
        /*0088*/ 	.short	0x0380
        /*008a*/ 	.short	0x0c60


	//----- nvinfo : EIATTR_SW_WAR
	.align		4
.L_159:
        /*008c*/ 	.byte	0x04, 0x36
        /*008e*/ 	.short	(.L_161 - .L_160)
.L_160:
        /*0090*/ 	.word	0x00000008
.L_161:


//--------------------- .nv.info._Z25multi_tensor_apply_kernelI18TensorListMetadataILi2EE12ScaleFunctorIN3c104HalfES4_EJfEEvlPViT_T0_DpT1_ --------------------------
	.section	.nv.info._Z25multi_tensor_apply_kernelI18TensorListMetadataILi2EE12ScaleFunctorIN3c104HalfES4_EJfEEvlPViT_T0_DpT1_,"",@"SHT_CUDA_INFO"
	.sectionflags	@""
	.align	4


	//----- nvinfo : EIATTR_CUDA_API_VERSION
	.align		4
        /*0000*/ 	.byte	0x04, 0x37
        /*0002*/ 	.short	(.L_163 - .L_162)
.L_162:
        /*0004*/ 	.word	0x00000082


	//----- nvinfo : EIATTR_KPARAM_INFO
	.align		4
.L_163:
        /*0008*/ 	.byte	0x04, 0x17
        /*000a*/ 	.short	(.L_165 - .L_164)
.L_164:
        /*000c*/ 	.word	0x00000000
        /*0010*/ 	.short	0x0004
        /*0012*/ 	.short	0x0c5c
        /*0014*/ 	.byte	0x00, 0xf0, 0x11, 0x00


	//----- nvinfo : EIATTR_KPARAM_INFO
	.align		4
.L_165:
        /*0018*/ 	.byte	0x04, 0x17
        /*001a*/ 	.short	(.L_167 - .L_166)
.L_166:
        /*001c*/ 	.word	0x00000000
        /*0020*/ 	.short	0x0003
        /*0022*/ 	.short	0x0c58
        /*0024*/ 	.byte	0x00, 0xf0, 0x05, 0x00


	//----- nvinfo : EIATTR_KPARAM_INFO
	.align		4
.L_167:
        /*0028*/ 	.byte	0x04, 0x17
        /*002a*/ 	.short	(.L_169 - .L_168)
.L_168:
        /*002c*/ 	.word	0x00000000
        /*0030*/ 	.short	0x0002
        /*0032*/ 	.short	0x0010
        /*0034*/ 	.byte	0x00, 0xf0, 0x21, 0x31


	//----- nvinfo : EIATTR_KPARAM_INFO
	.align		4
.L_169:
        /*0038*/ 	.byte	0x04, 0x17
        /*003a*/ 	.short	(.L_171 - .L_170)
.L_170:
        /*003c*/ 	.word	0x00000000
        /*0040*/ 	.short	0x0001
        /*0042*/ 	.short	0x0008
        /*0044*/ 	.byte	0x00, 0xf5, 0x21, 0x00


	//----- nvinfo : EIATTR_KPARAM_INFO
	.align		4
.L_171:
        /*0048*/ 	.byte	0x04, 0x17
        /*004a*/ 	.short	(.L_173 - .L_172)
.L_172:
        /*004c*/ 	.word	0x00000000
        /*0050*/ 	.short	0x0000
        /*0052*/ 	.short	0x0000
        /*0054*/ 	.byte	0x00, 0xf0, 0x21, 0x00


	//----- nvinfo : EIATTR_SPARSE_MMA_MASK
	.align		4
.L_173:
        /*0058*/ 	.byte	0x03, 0x50
        /*005a*/ 	.short	0x0000


	//----- nvinfo : EIATTR_MAXREG_COUNT
	.align		4
        /*005c*/ 	.byte	0x03, 0x1b
        /*005e*/ 	.short	0x00ff


	//----- nvinfo : EIATTR_MERCURY_ISA_VERSION
	.align		4
        /*0060*/ 	.byte	0x03, 0x5f
        /*0062*/ 	.short	0x0101


	//----- nvinfo : EIATTR_VRC_CTA_INIT_COUNT
	.align		4
        /*0064*/ 	.byte	0x02, 0x4a
	.zero		1
	.zero		1


	//----- nvinfo : EIATTR_EXIT_INSTR_OFFSETS
	.align		4
        /*0068*/ 	.byte	0x04, 0x1c
        /*006a*/ 	.short	(.L_175 - .L_174)


	//   ....[0]....
.L_174:
        /*006c*/ 	.word	0x00000860


	//   ....[1]....
        /*0070*/ 	.word	0x000008a0


	//----- nvinfo : EIATTR_CRS_STACK_SIZE
	.align		4
.L_175:
        /*0074*/ 	.byte	0x04, 0x1e
        /*0076*/ 	.short	(.L_177 - .L_176)
.L_176:
        /*0078*/ 	.word	0x00000000


	//----- nvinfo : EIATTR_CBANK_PARAM_SIZE
	.align		4
.L_177:
        /*007c*/ 	.byte	0x03, 0x19
        /*007e*/ 	.short	0x0c60


	//----- nvinfo : EIATTR_PARAM_CBANK
	.align		4
        /*0080*/ 	.byte	0x04, 0x0a
        /*0082*/ 	.short	(.L_179 - .L_178)
	.align		4
.L_178:
        /*0084*/ 	.word	index@(.nv.constant0._Z25multi_tensor_apply_kernelI18TensorListMetadataILi2EE12ScaleFunctorIN3c104HalfES4_EJfEEvlPViT_T0_DpT1_)
        /*0088*/ 	.short	0x0380
        /*008a*/ 	.short	0x0c60


	//----- nvinfo : EIATTR_SW_WAR
	.align		4
.L_179:
        /*008c*/ 	.byte	0x04, 0x36
        /*008e*/ 	.short	(.L_181 - .L_180)
.L_180:
        /*0090*/ 	.word	0x00000008
.L_181:


//--------------------- .nv.info._Z25multi_tensor_apply_kernelI18TensorListMetadataILi2EE12ScaleFunctorIN3c104HalfEfEJfEEvlPViT_T0_DpT1_ --------------------------
	.section	.nv.info._Z25multi_tensor_apply_kernelI18TensorListMetadataILi2EE12ScaleFunctorIN3c104HalfEfEJfEEvlPViT_T0_DpT1_,"",@"SHT_CUDA_INFO"
	.sectionflags	@""
	.align	4


	//----- nvinfo : EIATTR_CUDA_API_VERSION
	.align		4
        /*0000*/ 	.byte	0x04, 0x37
        /*0002*/ 	.short	(.L_183 - .L_182)
.L_182:
        /*0004*/ 	.word	0x00000082


	//----- nvinfo : EIATTR_KPARAM_INFO
	.align		4
.L_183:
        /*0008*/ 	.byte	0x04, 0x17
        /*000a*/ 	.short	(.L_185 - .L_184)
.L_184:
        /*000c*/ 	.word	0x00000000
        /*0010*/ 	.short	0x0004
        /*0012*/ 	.short	0x0c5c
        /*0014*/ 	.byte	0x00, 0xf0, 0x11, 0x00


	//----- nvinfo : EIATTR_KPARAM_INFO
	.align		4
.L_185:
        /*0018*/ 	.byte	0x04, 0x17
        /*001a*/ 	.short	(.L_187 - .L_186)
.L_186:
        /*001c*/ 	.word	0x00000000
        /*0020*/ 	.short	0x0003
        /*0022*/ 	.short	0x0c58
        /*0024*/ 	.byte	0x00, 0xf0, 0x05, 0x00


	//----- nvinfo : EIATTR_KPARAM_INFO
	.align		4
.L_187:
        /*0028*/ 	.byte	0x04, 0x17
        /*002a*/ 	.short	(.L_189 - .L_188)
.L_188:
        /*002c*/ 	.word	0x00000000
        /*0030*/ 	.short	0x0002
        /*0032*/ 	.short	0x0010
        /*0034*/ 	.byte	0x00, 0xf0, 0x21, 0x31


	//----- nvinfo : EIATTR_KPARAM_INFO
	.align		4
.L_189:
        /*0038*/ 	.byte	0x04, 0x17
        /*003a*/ 	.short	(.L_191 - .L_190)
.L_190:
        /*003c*/ 	.word	0x00000000
        /*0040*/ 	.short	0x0001
        /*0042*/ 	.short	0x0008
        /*0044*/ 	.byte	0x00, 0xf5, 0x21, 0x00


	//----- nvinfo : EIATTR_KPARAM_INFO
	.align		4
.L_191:
        /*0048*/ 	.byte	0x04, 0x17
        /*004a*/ 	.short	(.L_193 - .L_192)
.L_192:
        /*004c*/ 	.word	0x00000000
        /*0050*/ 	.short	0x0000
        /*0052*/ 	.short	0x0000
        /*0054*/ 	.byte	0x00, 0xf0, 0x21, 0x00


	//----- nvinfo : EIATTR_SPARSE_MMA_MASK
	.align		4
.L_193:
        /*0058*/ 	.byte	0x03, 0x50
        /*005a*/ 	.short	0x0000


	//----- nvinfo : EIATTR_MAXREG_COUNT
	.align		4
        /*005c*/ 	.byte	0x03, 0x1b
        /*005e*/ 	.short	0x00ff


	//----- nvinfo : EIATTR_MERCURY_ISA_VERSION
	.align		4
        /*0060*/ 	.byte	0x03, 0x5f
        /*0062*/ 	.short	0x0101


	//----- nvinfo : EIATTR_VRC_CTA_INIT_COUNT
	.align		4
        /*0064*/ 	.byte	0x02, 0x4a
	.zero		1
	.zero		1


	//----- nvinfo : EIATTR_EXIT_INSTR_OFFSETS
	.align		4
        /*0068*/ 	.byte	0x04, 0x1c
        /*006a*/ 	.short	(.L_195 - .L_194)


	//   ....[0]....
.L_194:
        /*006c*/ 	.word	0x000007d0


	//   ....[1]....
        /*0070*/ 	.word	0x00000810


	//----- nvinfo : EIATTR_CRS_STACK_SIZE
	.align		4
.L_195:
        /*0074*/ 	.byte	0x04, 0x1e
        /*0076*/ 	.short	(.L_197 - .L_196)
.L_196:
        /*0078*/ 	.word	0x00000000


	//----- nvinfo : EIATTR_CBANK_PARAM_SIZE
	.align		4
.L_197:
        /*007c*/ 	.byte	0x03, 0x19
        /*007e*/ 	.short	0x0c60


	//----- nvinfo : EIATTR_PARAM_CBANK
	.align		4
        /*0080*/ 	.byte	0x04, 0x0a
        /*0082*/ 	.short	(.L_199 - .L_198)
	.align		4
.L_198:
        /*0084*/ 	.word	index@(.nv.constant0._Z25multi_tensor_apply_kernelI18TensorListMetadataILi2EE12ScaleFunctorIN3c104HalfEfEJfEEvlPViT_T0_DpT1_)
        /*0088*/ 	.short	0x0380
        /*008a*/ 	.short	0x0c60


	//----- nvinfo : EIATTR_SW_WAR
	.align		4
.L_199:
        /*008c*/ 	.byte	0x04, 0x36
        /*008e*/ 	.short	(.L_201 - .L_200)
.L_200:
        /*0090*/ 	.word	0x00000008
.L_201:


//--------------------- .nv.info._Z25multi_tensor_apply_kernelI18TensorListMetadataILi2EE12ScaleFunctorIfN3c108BFloat16EEJfEEvlPViT_T0_DpT1_ --------------------------
	.section	.nv.info._Z25multi_tensor_apply_kernelI18TensorListMetadataILi2EE12ScaleFunctorIfN3c108BFloat16EEJfEEvlPViT_T0_DpT1_,"",@"SHT_CUDA_INFO"
	.sectionflags	@""
	.align	4


	//----- nvinfo : EIATTR_CUDA_API_VERSION
	.align		4
        /*0000*/ 	.byte	0x04, 0x37
        /*0002*/ 	.short	(.L_203 - .L_202)
.L_202:
        /*0004*/ 	.word	0x00000082


	//----- nvinfo : EIATTR_KPARAM_INFO
	.align		4
.L_203:
        /*0008*/ 	.byte	0x04, 0x17
        /*000a*/ 	.short	(.L_205 - .L_204)
.L_204:
        /*000c*/ 	.word	0x00000000
        /*0010*/ 	.short	0x0004
        /*0012*/ 	.short	0x0c5c
        /*0014*/ 	.byte	0x00, 0xf0, 0x11, 0x00


	//----- nvinfo : EIATTR_KPARAM_INFO
	.align		4
.L_205:
        /*0018*/ 	.byte	0x04, 0x17
        /*001a*/ 	.short	(.L_207 - .L_206)
.L_206:
        /*001c*/ 	.word	0x00000000
        /*0020*/ 	.short	0x0003
        /*0022*/ 	.short	0x0c58
        /*0024*/ 	.byte	0x00, 0xf0, 0x05, 0x00


	//----- nvinfo : EIATTR_KPARAM_INFO
	.align		4
.L_207:
        /*0028*/ 	.byte	0x04, 0x17
        /*002a*/ 	.short	(.L_209 - .L_208)
.L_208:
        /*002c*/ 	.word	0x00000000
        /*0030*/ 	.short	0x0002
        /*0032*/ 	.short	0x0010
        /*0034*/ 	.byte	0x00, 0xf0, 0x21, 0x31


	//----- nvinfo : EIATTR_KPARAM_INFO
	.align		4
.L_209:
        /*0038*/ 	.byte	0x04, 0x17
        /*003a*/ 	.short	(.L_211 - .L_210)
.L_210:
        /*003c*/ 	.word	0x00000000
        /*0040*/ 	.short	0x0001
        /*0042*/ 	.short	0x0008
        /*0044*/ 	.byte	0x00, 0xf5, 0x21, 0x00


	//----- nvinfo : EIATTR_KPARAM_INFO
	.align		4
.L_211:
        /*0048*/ 	.byte	0x04, 0x17
        /*004a*/ 	.short	(.L_213 - .L_212)
.L_212:
        /*004c*/ 	.word	0x00000000
        /*0050*/ 	.short	0x0000
        /*0052*/ 	.short	0x0000
        /*0054*/ 	.byte	0x00, 0xf0, 0x21, 0x00


	//----- nvinfo : EIATTR_SPARSE_MMA_MASK
	.align		4
.L_213:
        /*0058*/ 	.byte	0x03, 0x50
        /*005a*/ 	.short	0x0000


	//----- nvinfo : EIATTR_MAXREG_COUNT
	.align		4
        /*005c*/ 	.byte	0x03, 0x1b
        /*005e*/ 	.short	0x00ff


	//----- nvinfo : EIATTR_MERCURY_ISA_VERSION
	.align		4
        /*0060*/ 	.byte	0x03, 0x5f
        /*0062*/ 	.short	0x0101


	//----- nvinfo : EIATTR_VRC_CTA_INIT_COUNT
	.align		4
        /*0064*/ 	.byte	0x02, 0x4a
	.zero		1
	.zero		1


	//----- nvinfo : EIATTR_EXIT_INSTR_OFFSETS
	.align		4
        /*0068*/ 	.byte	0x04, 0x1c
        /*006a*/ 	.short	(.L_215 - .L_214)


	//   ....[0]....
.L_214:
        /*006c*/ 	.word	0x000007b0


	//   ....[1]....
        /*0070*/ 	.word	0x000007f0


	//----- nvinfo : EIATTR_CRS_STACK_SIZE
	.align		4
.L_215:
        /*0074*/ 	.byte	0x04, 0x1e
        /*0076*/ 	.short	(.L_217 - .L_216)
.L_216:
        /*0078*/ 	.word	0x00000000


	//----- nvinfo : EIATTR_CBANK_PARAM_SIZE
	.align		4
.L_217:
        /*007c*/ 	.byte	0x03, 0x19
        /*007e*/ 	.short	0x0c60


	//----- nvinfo : EIATTR_PARAM_CBANK
	.align		4
        /*0080*/ 	.byte	0x04, 0x0a
        /*0082*/ 	.short	(.L_219 - .L_218)
	.align		4
.L_218:
        /*0084*/ 	.word	index@(.nv.constant0._Z25multi_tensor_apply_kernelI18TensorListMetadataILi2EE12ScaleFunctorIfN3c108BFloat16EEJfEEvlPViT_T0_DpT1_)
        /*0088*/ 	.short	0x0380
        /*008a*/ 	.short	0x0c60


	//----- nvinfo : EIATTR_SW_WAR
	.align		4
.L_219:
        /*008c*/ 	.byte	0x04, 0x36
        /*008e*/ 	.short	(.L_221 - .L_220)
.L_220:
        /*0090*/ 	.word	0x00000008
.L_221:


//--------------------- .nv.info._Z25multi_tensor_apply_kernelI18TensorListMetadataILi2EE12ScaleFunctorIfN3c104HalfEEJfEEvlPViT_T0_DpT1_ --------------------------
	.section	.nv.info._Z25multi_tensor_apply_kernelI18TensorListMetadataILi2EE12ScaleFunctorIfN3c104HalfEEJfEEvlPViT_T0_DpT1_,"",@"SHT_CUDA_INFO"
	.sectionflags	@""
	.align	4


	//----- nvinfo : EIATTR_CUDA_API_VERSION
	.align		4
        /*0000*/ 	.byte	0x04, 0x37
        /*0002*/ 	.short	(.L_223 - .L_222)
.L_222:
        /*0004*/ 	.word	0x00000082


	//----- nvinfo : EIATTR_KPARAM_INFO
	.align		4
.L_223:
        /*0008*/ 	.byte	0x04, 0x17
        /*000a*/ 	.short	(.L_225 - .L_224)
.L_224:
        /*000c*/ 	.word	0x00000000
        /*0010*/ 	.short	0x0004
        /*0012*/ 	.short	0x0c5c
        /*0014*/ 	.byte	0x00, 0xf0, 0x11, 0x00


	//----- nvinfo : EIATTR_KPARAM_INFO
	.align		4
.L_225:
        /*0018*/ 	.byte	0x04, 0x17
        /*001a*/ 	.short	(.L_227 - .L_226)
.L_226:
        /*001c*/ 	.word	0x00000000
        /*0020*/ 	.short	0x0003
        /*0022*/ 	.short	0x0c58
        /*0024*/ 	.byte	0x00, 0xf0, 0x05, 0x00


	//----- nvinfo : EIATTR_KPARAM_INFO
	.align		4
.L_227:
        /*0028*/ 	.byte	0x04, 0x17
        /*002a*/ 	.short	(.L_229 - .L_228)
.L_228:
        /*002c*/ 	.word	0x00000000
        /*0030*/ 	.short	0x0002
        /*0032*/ 	.short	0x0010
        /*0034*/ 	.byte	0x00, 0xf0, 0x21, 0x31


	//----- nvinfo : EIATTR_KPARAM_INFO
	.align		4
.L_229:
        /*0038*/ 	.byte	0x04, 0x17
        /*003a*/ 	.short	(.L_231 - .L_230)
.L_230:
        /*003c*/ 	.word	0x00000000
        /*0040*/ 	.short	0x0001
        /*0042*/ 	.short	0x0008
        /*0044*/ 	.byte	0x00, 0xf5, 0x21, 0x00


	//----- nvinfo : EIATTR_KPARAM_INFO
	.align		4
.L_231:
        /*0048*/ 	.byte	0x04, 0x17
        /*004a*/ 	.short	(.L_233 - .L_232)
.L_232:
        /*004c*/ 	.word	0x00000000
        /*0050*/ 	.short	0x0000
        /*0052*/ 	.short	0x0000
        /*0054*/ 	.byte	0x00, 0xf0, 0x21, 0x00


	//----- nvinfo : EIATTR_SPARSE_MMA_MASK
	.align		4
.L_233:
        /*0058*/ 	.byte	0x03, 0x50
        /*005a*/ 	.short	0x0000


	//----- nvinfo : EIATTR_MAXREG_COUNT
	.align		4
        /*005c*/ 	.byte	0x03, 0x1b
        /*005e*/ 	.short	0x00ff


	//----- nvinfo : EIATTR_MERCURY_ISA_VERSION
	.align		4
        /*0060*/ 	.byte	0x03, 0x5f
        /*0062*/ 	.short	0x0101


	//----- nvinfo : EIATTR_VRC_CTA_INIT_COUNT
	.align		4
        /*0064*/ 	.byte	0x02, 0x4a
	.zero		1
	.zero		1


	//----- nvinfo : EIATTR_EXIT_INSTR_OFFSETS
	.align		4
        /*0068*/ 	.byte	0x04, 0x1c
        /*006a*/ 	.short	(.L_235 - .L_234)


	//   ....[0]....
.L_234:
        /*006c*/ 	.word	0x000007b0


	//   ....[1]....
        /*0070*/ 	.word	0x000007f0


	//----- nvinfo : EIATTR_CRS_STACK_SIZE
	.align		4
.L_235:
        /*0074*/ 	.byte	0x04, 0x1e
        /*0076*/ 	.short	(.L_237 - .L_236)
.L_236:
        /*0078*/ 	.word	0x00000000


	//----- nvinfo : EIATTR_CBANK_PARAM_SIZE
	.align		4
.L_237:
        /*007c*/ 	.byte	0x03, 0x19
        /*007e*/ 	.short	0x0c60


	//----- nvinfo : EIATTR_PARAM_CBANK
	.align		4
        /*0080*/ 	.byte	0x04, 0x0a
        /*0082*/ 	.short	(.L_239 - .L_238)
	.align		4
.L_238:
        /*0084*/ 	.word	index@(.nv.constant0._Z25multi_tensor_apply_kernelI18TensorListMetadataILi2EE12ScaleFunctorIfN3c104HalfEEJfEEvlPViT_T0_DpT1_)
        /*0088*/ 	.short	0x0380
        /*008a*/ 	.short	0x0c60


	//----- nvinfo : EIATTR_SW_WAR
	.align		4
.L_239:
        /*008c*/ 	.byte	0x04, 0x36
        /*008e*/ 	.short	(.L_241 - .L_240)
.L_240:
        /*0090*/ 	.word	0x00000008
.L_241:


//--------------------- .nv.info._Z25multi_tensor_apply_kernelI18TensorListMetadataILi2EE12ScaleFunctorIffEJfEEvlPViT_T0_DpT1_ --------------------------
	.section	.nv.info._Z25multi_tensor_apply_kernelI18TensorListMetadataILi2EE12ScaleFunctorIffEJfEEvlPViT_T0_DpT1_,"",@"SHT_CUDA_INFO"
	.sectionflags	@""
	.align	4


	//----- nvinfo : EIATTR_CUDA_API_VERSION
	.align		4
        /*0000*/ 	.byte	0x04, 0x37
        /*0002*/ 	.short	(.L_243 - .L_242)
.L_242:
        /*0004*/ 	.word	0x00000082


	//----- nvinfo : EIATTR_KPARAM_INFO
	.align		4
.L_243:
        /*0008*/ 	.byte	0x04, 0x17
        /*000a*/ 	.short	(.L_245 - .L_244)
.L_244:
        /*000c*/ 	.word	0x00000000
        /*0010*/ 	.short	0x0004
        /*0012*/ 	.short	0x0c5c
        /*0014*/ 	.byte	0x00, 0xf0, 0x11, 0x00


	//----- nvinfo : EIATTR_KPARAM_INFO
	.align		4
.L_245:
        /*0018*/ 	.byte	0x04, 0x17
        /*001a*/ 	.short	(.L_247 - .L_246)
.L_246:
        /*001c*/ 	.word	0x00000000
        /*0020*/ 	.short	0x0003
        /*0022*/ 	.short	0x0c58
        /*0024*/ 	.byte	0x00, 0xf0, 0x05, 0x00


	//----- nvinfo : EIATTR_KPARAM_INFO
	.align		4
.L_247:
        /*0028*/ 	.byte	0x04, 0x17
        /*002a*/ 	.short	(.L_249 - .L_248)
.L_248:
        /*002c*/ 	.word	0x00000000
        /*0030*/ 	.short	0x0002
        /*0032*/ 	.short	0x0010
        /*0034*/ 	.byte	0x00, 0xf0, 0x21, 0x31


	//----- nvinfo : EIATTR_KPARAM_INFO
	.align		4
.L_249:
        /*0038*/ 	.byte	0x04, 0x17
        /*003a*/ 	.short	(.L_251 - .L_250)
.L_250:
        /*003c*/ 	.word	0x00000000
        /*0040*/ 	.short	0x0001
        /*0042*/ 	.short	0x0008
        /*0044*/ 	.byte	0x00, 0xf5, 0x21, 0x00


	//----- nvinfo : EIATTR_KPARAM_INFO
	.align		4
.L_251:
        /*0048*/ 	.byte	0x04, 0x17
        /*004a*/ 	.short	(.L_253 - .L_252)
.L_252:
        /*004c*/ 	.word	0x00000000
        /*0050*/ 	.short	0x0000
        /*0052*/ 	.short	0x0000
        /*0054*/ 	.byte	0x00, 0xf0, 0x21, 0x00


	//----- nvinfo : EIATTR_SPARSE_MMA_MASK
	.align		4
.L_253:
        /*0058*/ 	.byte	0x03, 0x50
        /*005a*/ 	.short	0x0000


	//----- nvinfo : EIATTR_MAXREG_COUNT
	.align		4
        /*005c*/ 	.byte	0x03, 0x1b
        /*005e*/ 	.short	0x00ff


	//----- nvinfo : EIATTR_MERCURY_ISA_VERSION
	.align		4
        /*0060*/ 	.byte	0x03, 0x5f
        /*0062*/ 	.short	0x0101


	//----- nvinfo : EIATTR_VRC_CTA_INIT_COUNT
	.align		4
        /*0064*/ 	.byte	0x02, 0x4a
	.zero		1
	.zero		1


	//----- nvinfo : EIATTR_EXIT_INSTR_OFFSETS
	.align		4
        /*0068*/ 	.byte	0x04, 0x1c
        /*006a*/ 	.short	(.L_255 - .L_254)


	//   ....[0]....
.L_254:
        /*006c*/ 	.word	0x00000700


	//   ....[1]....
        /*0070*/ 	.word	0x00000740


	//----- nvinfo : EIATTR_CRS_STACK_SIZE
	.align		4
.L_255:
        /*0074*/ 	.byte	0x04, 0x1e
        /*0076*/ 	.short	(.L_257 - .L_256)
.L_256:
        /*0078*/ 	.word	0x00000000


	//----- nvinfo : EIATTR_CBANK_PARAM_SIZE
	.align		4
.L_257:
        /*007c*/ 	.byte	0x03, 0x19
        /*007e*/ 	.short	0x0c60


	//----- nvinfo : EIATTR_PARAM_CBANK
	.align		4
        /*0080*/ 	.byte	0x04, 0x0a
        /*0082*/ 	.short	(.L_259 - .L_258)
	.align		4
.L_258:
        /*0084*/ 	.word	index@(.nv.constant0._Z25multi_tensor_apply_kernelI18TensorListMetadataILi2EE12ScaleFunctorIffEJfEEvlPViT_T0_DpT1_)
        /*0088*/ 	.short	0x0380
        /*008a*/ 	.short	0x0c60


	//----- nvinfo : EIATTR_SW_WAR
	.align		4
.L_259:
        /*008c*/ 	.byte	0x04, 0x36
        /*008e*/ 	.short	(.L_261 - .L_260)
.L_260:
        /*0090*/ 	.word	0x00000008
.L_261:


//--------------------- .nv.callgraph             --------------------------
	.section	.nv.callgraph,"",@"SHT_CUDA_CALLGRAPH"
	.align	4
	.sectionentsize	8
	.align		4
        /*0000*/ 	.word	0x00000000
	.align		4
        /*0004*/ 	.word	0xffffffff
	.align		4
        /*0008*/ 	.word	0x00000000
	.align		4
        /*000c*/ 	.word	0xfffffffe
	.align		4
        /*0010*/ 	.word	0x00000000
	.align		4
        /*0014*/ 	.word	0xfffffffd
	.align		4
        /*0018*/ 	.word	0x00000000
	.align		4
        /*001c*/ 	.word	0xfffffffc


//--------------------- .nv.constant4             --------------------------
	.section	.nv.constant4,"a",@progbits
	.align	8
	.align		8
.nv.constant4:
        /*0000*/ 	.dword	_ZN59_INTERNAL_c2a56a9e_28_multi_tensor_scale_kernel_cu_5a3e5c444cuda3std3__45__cpo5beginE
	.align		8
        /*0008*/ 	.dword	_ZN59_INTERNAL_c2a56a9e_28_multi_tensor_scale_kernel_cu_5a3e5c444cuda3std3__45__cpo3endE
	.align		8
        /*0010*/ 	.dword	_ZN59_INTERNAL_c2a56a9e_28_multi_tensor_scale_kernel_cu_5a3e5c444cuda3std3__45__cpo6cbeginE
	.align		8
        /*0018*/ 	.dword	_ZN59_INTERNAL_c2a56a9e_28_multi_tensor_scale_kernel_cu_5a3e5c444cuda3std3__45__cpo4cendE
	.align		8
        /*0020*/ 	.dword	_ZN59_INTERNAL_c2a56a9e_28_multi_tensor_scale_kernel_cu_5a3e5c444cuda3std3__45__cpo6rbeginE
	.align		8
        /*0028*/ 	.dword	_ZN59_INTERNAL_c2a56a9e_28_multi_tensor_scale_kernel_cu_5a3e5c444cuda3std3__45__cpo4rendE
	.align		8
        /*0030*/ 	.dword	_ZN59_INTERNAL_c2a56a9e_28_multi_tensor_scale_kernel_cu_5a3e5c444cuda3std3__45__cpo7crbeginE
	.align		8
        /*0038*/ 	.dword	_ZN59_INTERNAL_c2a56a9e_28_multi_tensor_scale_kernel_cu_5a3e5c444cuda3std3__45__cpo5crendE
	.align		8
        /*0040*/ 	.dword	_ZN59_INTERNAL_c2a56a9e_28_multi_tensor_scale_kernel_cu_5a3e5c444cuda3std3__461_GLOBAL__N__c2a56a9e_28_multi_tensor_scale_kernel_cu_5a3e5c446ignoreE
	.align		8
        /*0048*/ 	.dword	_ZN59_INTERNAL_c2a56a9e_28_multi_tensor_scale_kernel_cu_5a3e5c444cuda3std3__419piecewise_constructE
	.align		8
        /*0050*/ 	.dword	_ZN59_INTERNAL_c2a56a9e_28_multi_tensor_scale_kernel_cu_5a3e5c444cuda3std3__48in_placeE
	.align		8
        /*0058*/ 	.dword	_ZN59_INTERNAL_c2a56a9e_28_multi_tensor_scale_kernel_cu_5a3e5c444cuda3std3__420unreachable_sentinelE
	.align		8
        /*0060*/ 	.dword	_ZN59_INTERNAL_c2a56a9e_28_multi_tensor_scale_kernel_cu_5a3e5c444cuda3std6ranges3__45__cpo4swapE
	.align		8
        /*0068*/ 	.dword	_ZN59_INTERNAL_c2a56a9e_28_multi_tensor_scale_kernel_cu_5a3e5c444cuda3std6ranges3__45__cpo9iter_moveE
	.align		8
        /*0070*/ 	.dword	_ZN59_INTERNAL_c2a56a9e_28_multi_tensor_scale_kernel_cu_5a3e5c444cuda3std6ranges3__45__cpo5beginE
	.align		8
        /*0078*/ 	.dword	_ZN59_INTERNAL_c2a56a9e_28_multi_tensor_scale_kernel_cu_5a3e5c444cuda3std6ranges3__45__cpo3endE
	.align		8
        /*0080*/ 	.dword	_ZN59_INTERNAL_c2a56a9e_28_multi_tensor_scale_kernel_cu_5a3e5c444cuda3std6ranges3__45__cpo6cbeginE
	.align		8
        /*0088*/ 	.dword	_ZN59_INTERNAL_c2a56a9e_28_multi_tensor_scale_kernel_cu_5a3e5c444cuda3std6ranges3__45__cpo4cendE
	.align		8
        /*0090*/ 	.dword	_ZN59_INTERNAL_c2a56a9e_28_multi_tensor_scale_kernel_cu_5a3e5c444cuda3std6ranges3__45__cpo7advanceE
	.align		8
        /*0098*/ 	.dword	_ZN59_INTERNAL_c2a56a9e_28_multi_tensor_scale_kernel_cu_5a3e5c444cuda3std6ranges3__45__cpo9iter_swapE
	.align		8
        /*00a0*/ 	.dword	_ZN59_INTERNAL_c2a56a9e_28_multi_tensor_scale_kernel_cu_5a3e5c444cuda3std6ranges3__45__cpo4nextE
	.align		8
        /*00a8*/ 	.dword	_ZN59_INTERNAL_c2a56a9e_28_multi_tensor_scale_kernel_cu_5a3e5c444cuda3std6ranges3__45__cpo4prevE
	.align		8
        /*00b0*/ 	.dword	_ZN59_INTERNAL_c2a56a9e_28_multi_tensor_scale_kernel_cu_5a3e5c444cuda3std6ranges3__45__cpo4dataE
	.align		8
        /*00b8*/ 	.dword	_ZN59_INTERNAL_c2a56a9e_28_multi_tensor_scale_kernel_cu_5a3e5c444cuda3std6ranges3__45__cpo5cdataE
	.align		8
        /*00c0*/ 	.dword	_ZN59_INTERNAL_c2a56a9e_28_multi_tensor_scale_kernel_cu_5a3e5c444cuda3std6ranges3__45__cpo4sizeE
	.align		8
        /*00c8*/ 	.dword	_ZN59_INTERNAL_c2a56a9e_28_multi_tensor_scale_kernel_cu_5a3e5c444cuda3std6ranges3__45__cpo5ssizeE
	.align		8
        /*00d0*/ 	.dword	_ZN59_INTERNAL_c2a56a9e_28_multi_tensor_scale_kernel_cu_5a3e5c444cuda3std6ranges3__45__cpo8distanceE
	.align		8
        /*00d8*/ 	.dword	_ZN59_INTERNAL_c2a56a9e_28_multi_tensor_scale_kernel_cu_5a3e5c446thrust24THRUST_300001_SM_1030_NS6system6detail10sequential3seqE


//--------------------- .text._Z25multi_tensor_apply_kernelI18TensorListMetadataILi2EE12ScaleFunctorIN3c108BFloat16ES4_EJfEEvlPViT_T0_DpT1_ --------------------------
	.section	.text._Z25multi_tensor_apply_kernelI18TensorListMetadataILi2EE12ScaleFunctorIN3c108BFloat16ES4_EJfEEvlPViT_T0_DpT1_,"ax",@progbits
	.align	128
        .global         _Z25multi_tensor_apply_kernelI18TensorListMetadataILi2EE12ScaleFunctorIN3c108BFloat16ES4_EJfEEvlPViT_T0_DpT1_
        .type           _Z25multi_tensor_apply_kernelI18TensorListMetadataILi2EE12ScaleFunctorIN3c108BFloat16ES4_EJfEEvlPViT_T0_DpT1_,@function
        .size           _Z25multi_tensor_apply_kernelI18TensorListMetadataILi2EE12ScaleFunctorIN3c108BFloat16ES4_EJfEEvlPViT_T0_DpT1_,(.L_x_54 - _Z25multi_tensor_apply_kernelI18TensorListMetadataILi2EE12ScaleFunctorIN3c108BFloat16ES4_EJfEEvlPViT_T0_DpT1_)
        .other          _Z25multi_tensor_apply_kernelI18TensorListMetadataILi2EE12ScaleFunctorIN3c108BFloat16ES4_EJfEEvlPViT_T0_DpT1_,@"STO_CUDA_ENTRY STV_DEFAULT"
_Z25multi_tensor_apply_kernelI18TensorListMetadataILi2EE12ScaleFunctorIN3c108BFloat16ES4_EJfEEvlPViT_T0_DpT1_:
.text._Z25multi_tensor_apply_kernelI18TensorListMetadataILi2EE12ScaleFunctorIN3c108BFloat16ES4_EJfEEvlPViT_T0_DpT1_:
[----:B------:R-:W-:Y:S01]  /*0000*/  LDC R1, c[0x0][0x37c] ;  /* 0x0000df00ff017b82 */ /* 0x000fe20000000800 */
[----:B------:R-:W0:Y:S01]  /*0010*/  S2R R8, SR_CTAID.X ;  /* 0x0000000000087919 */ /* 0x000e220000002500 */
[----:B------:R-:W-:-:S06]  /*0020*/  IMAD.MOV.U32 R5, RZ, RZ, 0x10 ;  /* 0x00000010ff057424 */ /* 0x000fcc00078e00ff */
[----:B------:R-:W1:Y:S01]  /*0030*/  LDC R10, c[0x0][0x380] ;  /* 0x0000e000ff0a7b82 */ /* 0x000e620000000800 */
[----:B------:R-:W2:Y:S07]  /*0040*/  LDCU.64 UR6, c[0x0][0x358] ;  /* 0x00006b00ff0677ac */ /* 0x000eae0008000a00 */
[----:B0-----:R-:W0:Y:S01]  /*0050*/  LDC.U8 R0, c[0x0][R8+0x990] ;  /* 0x0002640008007b82 */ /* 0x001e220000000000 */
[----:B------:R-:W-:-:S04]  /*0060*/  VIADD R3, R8, 0x10 ;  /* 0x0000001008037836 */ /* 0x000fc80000000000 */
[----:B------:R-:W-:-:S06]  /*0070*/  IMAD R6, R8, 0x3, R3 ;  /* 0x0000000308067824 */ /* 0x000fcc00078e0203 */
[----:B------:R-:W1:Y:S01]  /*0080*/  LDC R6, c[0x0][R6+0xac0] ;  /* 0x0002b00006067b82 */ /* 0x000e620000000800 */
[----:B0-----:R-:W-:-:S07]  /*0090*/  IMAD R0, R0, 0x8, R5 ;  /* 0x0000000800007824 */ /* 0x001fce00078e0205 */
[----:B------:R-:W0:Y:S01]  /*00a0*/  LDC.64 R4, c[0x0][R0+0x380] ;  /* 0x0000e00000047b82 */ /* 0x000e220000000a00 */
[----:B-1----:R-:W-:-:S07]  /*00b0*/  IMAD R9, R6, R10, RZ ;  /* 0x0000000a06097224 */ /* 0x002fce00078e02ff */
[----:B------:R-:W1:Y:S08]  /*00c0*/  LDC R7, c[0x0][R0+0x780] ;  /* 0x0001e00000077b82 */ /* 0x000e700000000800 */
[----:B------:R-:W3:Y:S01]  /*00d0*/  LDC.64 R2, c[0x0][R0+0x580] ;  /* 0x0001600000027b82 */ /* 0x000ee20000000a00 */
[----:B0-----:R-:W-:-:S03]  /*00e0*/  IMAD.WIDE R4, R9, 0x2, R4 ;  /* 0x0000000209047825 */ /* 0x001fc600078e0204 */
[----:B------:R-:W-:Y:S01]  /*00f0*/  LOP3.LUT P1, RZ, R4, 0x7, RZ, 0xc0, !PT ;  /* 0x0000000704ff7812 */ /* 0x000fe2000782c0ff */
[----:B-1----:R-:W-:-:S05]  /*0100*/  IMAD.IADD R7, R7, 0x1, -R9 ;  /* 0x0000000107077824 */ /* 0x002fca00078e0a09 */
[----:B------:R-:W-:Y:S01]  /*0110*/  LOP3.LUT P0, RZ, R7, 0x3, R10, 0xc8, !PT ;  /* 0x0000000307ff7812 */ /* 0x000fe2000780c80a */
[----:B---3--:R-:W-:-:S03]  /*0120*/  IMAD.WIDE R2, R9, 0x2, R2 ;  /* 0x0000000209027825 */ /* 0x008fc600078e0202 */
[----:B------:R-:W-:-:S04]  /*0130*/  LOP3.LUT P2, RZ, R2, 0x7, RZ, 0xc0, !PT ;  /* 0x0000000702ff7812 */ /* 0x000fc8000784c0ff */
[----:B------:R-:W-:-:S13]  /*0140*/  PLOP3.LUT P0, PT, P2, P0, P1, 0x1, 0x0 ;  /* 0x000000000000781c */ /* 0x000fda0001700011 */
[----:B--2---:R-:W-:Y:S05]  /*0150*/  @P0 BRA `(.L_x_0) ;  /* 0x0000000000fc0947 */ /* 0x004fea0003800000 */
[----:B------:R-:W-:Y:S01]  /*0160*/  VIMNMX R0, PT, PT, R7, R10, PT ;  /* 0x0000000a07007248 */ /* 0x000fe20003fe0100 */
[----:B------:R-:W-:-:S03]  /*0170*/  IMAD.MOV.U32 R6, RZ, RZ, 0x1 ;  /* 0x00000001ff067424 */ /* 0x000fc600078e00ff */
[----:B------:R-:W-:-:S13]  /*0180*/  ISETP.GE.AND P0, PT, R0, 0x1, PT ;  /* 0x000000010000780c */ /* 0x000fda0003f06270 */
[----:B------:R-:W-:Y:S05]  /*0190*/  @!P0 BRA `(.L_x_1) ;  /* 0x0000000400a88947 */ /* 0x000fea0003800000 */
[----:B------:R-:W0:Y:S01]  /*01a0*/  S2R R22, SR_TID.X ;  /* 0x0000000000167919 */ /* 0x000e220000002100 */
[----:B------:R-:W-:Y:S01]  /*01b0*/  IMAD.MOV.U32 R6, RZ, RZ, 0x1 ;  /* 0x00000001ff067424 */ /* 0x000fe200078e00ff */
[----:B------:R-:W-:Y:S01]  /*01c0*/  VIMNMX.U32 R0, PT, PT, R7, R10, PT ;  /* 0x0000000a07007248 */ /* 0x000fe20003fe0000 */
[----:B------:R-:W1:Y:S01]  /*01d0*/  LDCU UR5, c[0x0][0x360] ;  /* 0x00006c00ff0577ac */ /* 0x000e620008000800 */
[----:B------:R-:W2:Y:S01]  /*01e0*/  LDCU UR8, c[0x0][0xfdc] ;  /* 0x0001fb80ff0877ac */ /* 0x000ea20008000800 */
[----:B------:R-:W-:-:S05]  /*01f0*/  UMOV UR4, URZ ;  /* 0x000000ff00047c82 */ /* 0x000fca0008000000 */
.L_x_2:
[----:B0-----:R-:W-:Y:S01]  /*0200*/  VIADD R21, R22, UR4 ;  /* 0x0000000416157c36 */ /* 0x001fe20008000000 */
[----:B------:R-:W-:Y:S02]  /*0210*/  PRMT R16, RZ, 0x7610, R16 ;  /* 0x00007610ff107816 */ /* 0x000fe40000000010 */
[----:B------:R-:W-:Y:S01]  /*0220*/  PRMT R18, RZ, 0x7610, R18 ;  /* 0x00007610ff127816 */ /* 0x000fe20000000012 */
[C---:B-1----:R-:W-:Y:S01]  /*0230*/  VIADD R19, R21.reuse, UR5 ;  /* 0x0000000515137c36 */ /* 0x042fe20008000000 */
[-C--:B------:R-:W-:Y:S02]  /*0240*/  ISETP.GE.AND P1, PT, R21, R0.reuse, PT ;  /* 0x000000001500720c */ /* 0x080fe40003f26270 */
[----:B------:R-:W-:Y:S01]  /*0250*/  PRMT R20, RZ, 0x7610, R20 ;  /* 0x00007610ff147816 */ /* 0x000fe20000000014 */
[C---:B------:R-:W-:Y:S01]  /*0260*/  VIADD R17, R19.reuse, UR5 ;  /* 0x0000000513117c36 */ /* 0x040fe20008000000 */
[-C--:B------:R-:W-:Y:S02]  /*0270*/  ISETP.GE.AND P4, PT, R19, R0.reuse, PT ;  /* 0x000000001300720c */ /* 0x080fe40003f86270 */
[----:B------:R-:W-:Y:S01]  /*0280*/  PRMT R23, RZ, 0x7610, R23 ;  /* 0x00007610ff177816 */ /* 0x000fe20000000017 */
[C---:B------:R-:W-:Y:S01]  /*0290*/  VIADD R7, R17.reuse, UR5 ;  /* 0x0000000511077c36 */ /* 0x040fe20008000000 */
[----:B------:R-:W-:-:S04]  /*02a0*/  ISETP.GE.AND P3, PT, R17, R0, PT ;  /* 0x000000001100720c */ /* 0x000fc80003f66270 */
[----:B------:R-:W-:Y:S01]  /*02b0*/  ISETP.GE.AND P2, PT, R7, R0, PT ;  /* 0x000000000700720c */ /* 0x000fe20003f46270 */
[----:B------:R-:W-:-:S04]  /*02c0*/  @!P1 IMAD.WIDE R8, R21, 0x2, R4 ;  /* 0x0000000215089825 */ /* 0x000fc800078e0204 */
[--C-:B------:R-:W-:Y:S01]  /*02d0*/  @!P4 IMAD.WIDE R10, R19, 0x2, R4.reuse ;  /* 0x00000002130ac825 */ /* 0x100fe200078e0204 */
[----:B------:R-:W3:Y:S03]  /*02e0*/  @!P1 LDG.E.U16 R16, desc[UR6][R8.64] ;  /* 0x0000000608109981 */ /* 0x000ee6000c1e1500 */
[--C-:B------:R-:W-:Y:S01]  /*02f0*/  @!P3 IMAD.WIDE R12, R17, 0x2, R4.reuse ;  /* 0x00000002110cb825 */ /* 0x100fe200078e0204 */
[----:B------:R0:W4:Y:S03]  /*0300*/  @!P4 LDG.E.U16 R18, desc[UR6][R10.64] ;  /* 0x000000060a12c981 */ /* 0x000126000c1e1500 */
[----:B------:R-:W-:Y:S01]  /*0310*/  @!P2 IMAD.WIDE R14, R7, 0x2, R4 ;  /* 0x00000002070ea825 */ /* 0x000fe200078e0204 */
[----:B------:R1:W5:Y:S04]  /*0320*/  @!P3 LDG.E.U16 R20, desc[UR6][R12.64] ;  /* 0x000000060c14b981 */ /* 0x000368000c1e1500 */
[----:B------:R2:W5:Y:S01]  /*0330*/  @!P2 LDG.E.U16 R23, desc[UR6][R14.64] ;  /* 0x000000060e17a981 */ /* 0x000562000c1e1500 */
[----:B------:R-:W-:Y:S01]  /*0340*/  LOP3.LUT P0, RZ, R6, 0xff, RZ, 0xc0, !PT ;  /* 0x000000ff06ff7812 */ /* 0x000fe2000780c0ff */
[----:B0-----:R-:W-:-:S04]  /*0350*/  @!P4 IMAD.WIDE R10, R19, 0x2, R2 ;  /* 0x00000002130ac825 */ /* 0x001fc800078e0202 */
[----:B-1----:R-:W-:-:S04]  /*0360*/  @!P3 IMAD.WIDE R12, R17, 0x2, R2 ;  /* 0x00000002110cb825 */ /* 0x002fc800078e0202 */
[----:B--2---:R-:W-:Y:S01]  /*0370*/  @!P2 IMAD.WIDE R14, R7, 0x2, R2 ;  /* 0x00000002070ea825 */ /* 0x004fe200078e0202 */
[----:B------:R-:W-:-:S03]  /*0380*/  ULEA UR4, UR5, UR4, 0x2 ;  /* 0x0000000405047291 */ /* 0x000fc6000f8e10ff */
[----:B---3--:R-:W-:Y:S02]  /*0390*/  IMAD.U32 R24, R16, 0x10000, RZ ;  /* 0x0001000010187824 */ /* 0x008fe400078e00ff */
[----:B----4-:R-:W-:Y:S02]  /*03a0*/  IMAD.U32 R16, R18, 0x10000, RZ ;  /* 0x0001000012107824 */ /* 0x010fe400078e00ff */
[----:B------:R-:W-:Y:S01]  /*03b0*/  FMUL.FTZ R6, R24, UR8 ;  /* 0x0000000818067c20 */ /* 0x000fe20008410000 */
[----:B-----5:R-:W-:Y:S01]  /*03c0*/  IMAD.U32 R18, R20, 0x10000, RZ ;  /* 0x0001000014127824 */ /* 0x020fe200078e00ff */
[----:B------:R-:W-:-:S03]  /*03d0*/  SHF.L.U32 R20, R23, 0x10, RZ ;  /* 0x0000001017147819 */ /* 0x000fc600000006ff */
[----:B------:R-:W-:Y:S01]  /*03e0*/  FMUL.FTZ R8, R18, UR8 ;  /* 0x0000000812087c20 */ /* 0x000fe20008410000 */
[----:B------:R-:W-:Y:S01]  /*03f0*/  FMUL.FTZ R23, R16, UR8 ;  /* 0x0000000810177c20 */ /* 0x000fe20008410000 */
[----:B------:R-:W-:Y:S01]  /*0400*/  F2FP.BF16.F32.PACK_AB R6, RZ, R6 ;  /* 0x00000006ff06723e */ /* 0x000fe200000010ff */
[----:B------:R-:W-:Y:S01]  /*0410*/  FMUL.FTZ R9, R20, UR8 ;  /* 0x0000000814097c20 */ /* 0x000fe20008410000 */
[----:B------:R-:W-:Y:S02]  /*0420*/  FSETP.NE.FTZ.AND P5, PT, |R24|, +INF , PT ;  /* 0x7f8000001800780b */ /* 0x000fe40003fb5200 */
[----:B------:R-:W-:Y:S02]  /*0430*/  F2FP.BF16.F32.PACK_AB R24, RZ, R8 ;  /* 0x00000008ff18723e */ /* 0x000fe400000010ff */
[----:B------:R-:W-:Y:S01]  /*0440*/  F2FP.BF16.F32.PACK_AB R25, RZ, R9 ;  /* 0x00000009ff19723e */ /* 0x000fe200000010ff */
[----:B------:R-:W-:Y:S01]  /*0450*/  @!P1 IMAD.WIDE R8, R21, 0x2, R2 ;  /* 0x0000000215089825 */ /* 0x000fe200078e0202 */
[----:B------:R-:W-:-:S02]  /*0460*/  PRMT R7, R6, 0x7610, R7 ;  /* 0x0000761006077816 */ /* 0x000fc40000000007 */
[----:B------:R-:W-:Y:S02]  /*0470*/  F2FP.BF16.F32.PACK_AB R23, RZ, R23 ;  /* 0x00000017ff17723e */ /* 0x000fe400000010ff */
[----:B------:R-:W-:Y:S01]  /*0480*/  PLOP3.LUT P0, PT, P0, P5, PT, 0x2f, 0xf2 ;  /* 0x0000000000f2781c */ /* 0x000fe2000070a577 */
[----:B------:R3:W-:Y:S01]  /*0490*/  @!P1 STG.E.U16 desc[UR6][R8.64], R7 ;  /* 0x0000000708009986 */ /* 0x0007e2000c101506 */
[----:B------:R-:W-:-:S03]  /*04a0*/  FSETP.NE.FTZ.AND P1, PT, |R18|, +INF , PT ;  /* 0x7f8000001200780b */ /* 0x000fc60003f35200 */
[----:B------:R3:W-:Y:S01]  /*04b0*/  @!P4 STG.E.U16 desc[UR6][R10.64], R23 ;  /* 0x000000170a00c986 */ /* 0x0007e2000c101506 */
[----:B------:R-:W-:-:S03]  /*04c0*/  FSETP.EQU.OR P0, PT, |R16|, +INF , P0 ;  /* 0x7f8000001000780b */ /* 0x000fc6000070a600 */
[----:B------:R3:W-:Y:S04]  /*04d0*/  @!P3 STG.E.U16 desc[UR6][R12.64], R24 ;  /* 0x000000180c00b986 */ /* 0x0007e8000c101506 */
[----:B------:R3:W-:Y:S01]  /*04e0*/  @!P2 STG.E.U16 desc[UR6][R14.64], R25 ;  /* 0x000000190e00a986 */ /* 0x0007e2000c101506 */
[----:B------:R-:W-:Y:S02]  /*04f0*/  PLOP3.LUT P0, PT, P0, P1, PT, 0xf2, 0x2f ;  /* 0x00000000002f781c */ /* 0x000fe40000703e72 */
[----:B------:R-:W-:Y:S02]  /*0500*/  ISETP.LE.AND P1, PT, R0, UR4, PT ;  /* 0x0000000400007c0c */ /* 0x000fe4000bf23270 */
[----:B------:R-:W-:-:S04]  /*0510*/  FSETP.NE.AND P0, PT, |R20|, +INF , !P0 ;  /* 0x7f8000001400780b */ /* 0x000fc80004705200 */
[----:B------:R-:W-:-:S07]  /*0520*/  SEL R6, RZ, 0x1, !P0 ;  /* 0x00000001ff067807 */ /* 0x000fce0004000000 */
[----:B---3--:R-:W-:Y:S05]  /*0530*/  @!P1 BRA `(.L_x_2) ;  /* 0xfffffffc00309947 */ /* 0x008fea000383ffff */
[----:B------:R-:W-:Y:S05]  /*0540*/  BRA `(.L_x_1) ;  /* 0x0000000000bc7947 */ /* 0x000fea0003800000 */
.L_x_0:
[----:B------:R-:W0:Y:S01]  /*0550*/  S2R R9, SR_TID.X ;  /* 0x0000000000097919 */ /* 0x000e220000002100 */
[----:B------:R-:W-:Y:S01]  /*0560*/  VIMNMX R11, PT, PT, R7, R10, PT ;  /* 0x0000000a070b7248 */ /* 0x000fe20003fe0100 */
[----:B------:R-:W1:Y:S01]  /*0570*/  LDCU UR4, c[0x0][0xfdc] ;  /* 0x0001fb80ff0477ac */ /* 0x000e620008000800 */
[----:B------:R-:W-:Y:S01]  /*0580*/  BSSY.RECONVERGENT B0, `(.L_x_1) ;  /* 0x000002b000007945 */ /* 0x000fe20003800200 */
[----:B------:R-:W-:Y:S02]  /*0590*/  IMAD.MOV.U32 R6, RZ, RZ, 0x1 ;  /* 0x00000001ff067424 */ /* 0x000fe400078e00ff */
[----:B0-----:R-:W-:-:S05]  /*05a0*/  IMAD.SHL.U32 R0, R9, 0x4, RZ ;  /* 0x0000000409007824 */ /* 0x001fca00078e00ff */
[----:B------:R-:W-:-:S13]  /*05b0*/  ISETP.GT.AND P0, PT, R11, R0, PT ;  /* 0x000000000b00720c */ /* 0x000fda0003f04270 */
[----:B-1----:R-:W-:Y:S05]  /*05c0*/  @!P0 BRA `(.L_x_3) ;  /* 0x0000000000988947 */ /* 0x002fea0003800000 */
[----:B------:R-:W0:Y:S01]  /*05d0*/  LDC R0, c[0x0][0x360] ;  /* 0x0000d800ff007b82 */ /* 0x000e220000000800 */
[----:B------:R-:W-:Y:S01]  /*05e0*/  IMAD.MOV.U32 R6, RZ, RZ, 0x1 ;  /* 0x00000001ff067424 */ /* 0x000fe200078e00ff */
[----:B------:R-:W-:-:S07]  /*05f0*/  VIMNMX.U32 R7, PT, PT, R7, R10, PT ;  /* 0x0000000a07077248 */ /* 0x000fce0003fe0000 */
.L_x_4:
[----:B------:R-:W-:-:S06]  /*0600*/  IMAD.WIDE R12, R9, 0x8, R4 ;  /* 0x00000008090c7825 */ /* 0x000fcc00078e0204 */
[----:B------:R-:W2:Y:S01]  /*0610*/  LDG.E.64 R12, desc[UR6][R12.64] ;  /* 0x000000060c0c7981 */ /* 0x000ea2000c1e1b00 */
[----:B------:R-:W-:Y:S02]  /*0620*/  LOP3.LUT P0, RZ, R6, 0xff, RZ, 0xc0, !PT ;  /* 0x000000ff06ff7812 */ /* 0x000fe4000780c0ff */
[--C-:B--2---:R-:W-:Y:S01]  /*0630*/  SHF.R.U64 R8, R12, 0x10, R13.reuse ;  /* 0x000000100c087819 */ /* 0x104fe2000000120d */
[--C-:B------:R-:W-:Y:S01]  /*0640*/  IMAD.MOV.U32 R10, RZ, RZ, R13.reuse ;  /* 0x000000ffff0a7224 */ /* 0x100fe200078e000d */
[----:B------:R-:W-:-:S03]  /*0650*/  SHF.R.U32.HI R11, RZ, 0x10, R13 ;  /* 0x00000010ff0b7819 */ /* 0x000fc6000001160d */
[----:B------:R-:W-:Y:S01]  /*0660*/  IMAD.U32 R8, R8, 0x10000, RZ ;  /* 0x0001000008087824 */ /* 0x000fe200078e00ff */
[----:B------:R-:W-:Y:S01]  /*0670*/  SHF.L.U32 R20, R11, 0x10, RZ ;  /* 0x000000100b147819 */ /* 0x000fe200000006ff */
[----:B------:R-:W-:Y:S02]  /*0680*/  IMAD.U32 R10, R10, 0x10000, RZ ;  /* 0x000100000a0a7824 */ /* 0x000fe400078e00ff */
[----:B------:R-:W-:Y:S01]  /*0690*/  FMUL.FTZ R14, R8, UR4 ;  /* 0x00000004080e7c20 */ /* 0x000fe20008410000 */
[----:B------:R-:W-:Y:S02]  /*06a0*/  IMAD.U32 R11, R12, 0x10000, RZ ;  /* 0x000100000c0b7824 */ /* 0x000fe400078e00ff */
[----:B------:R-:W-:Y:S01]  /*06b0*/  FMUL.FTZ R18, R20, UR4 ;  /* 0x0000000414127c20 */ /* 0x000fe20008410000 */
[----:B------:R-:W-:Y:S01]  /*06c0*/  FMUL.FTZ R17, R10, UR4 ;  /* 0x000000040a117c20 */ /* 0x000fe20008410000 */
[C---:B------:R-:W-:Y:S01]  /*06d0*/  FMUL.FTZ R16, R11.reuse, UR4 ;  /* 0x000000040b107c20 */ /* 0x040fe20008410000 */
[----:B------:R-:W1:Y:S01]  /*06e0*/  F2F.BF16.F32 R14, R14 ;  /* 0x0000000e000e7304 */ /* 0x000e620000202000 */
[----:B------:R-:W-:-:S04]  /*06f0*/  FSETP.NE.FTZ.AND P1, PT, |R11|, +INF , PT ;  /* 0x7f8000000b00780b */ /* 0x000fc80003f35200 */
[----:B------:R-:W-:Y:S02]  /*0700*/  PLOP3.LUT P0, PT, P0, P1, PT, 0x2f, 0xf2 ;  /* 0x0000000000f2781c */ /* 0x000fe40000702577 */
[----:B------:R-:W-:Y:S01]  /*0710*/  FSETP.NE.FTZ.AND P1, PT, |R10|, +INF , PT ;  /* 0x7f8000000a00780b */ /* 0x000fe20003f35200 */
[----:B------:R-:W2:Y:S01]  /*0720*/  F2F.BF16.F32 R15, R18 ;  /* 0x00000012000f7304 */ /* 0x000ea20000202000 */
[----:B------:R-:W-:-:S04]  /*0730*/  FSETP.EQU.OR P0, PT, |R8|, +INF , P0 ;  /* 0x7f8000000800780b */ /* 0x000fc8000070a600 */
[----:B------:R-:W-:Y:S01]  /*0740*/  PLOP3.LUT P0, PT, P0, P1, PT, 0xf2, 0x2f ;  /* 0x00000000002f781c */ /* 0x000fe20000703e72 */
[----:B-1----:R-:W-:Y:S02]  /*0750*/  IMAD.WIDE.U32 R12, R14, 0x10000, RZ ;  /* 0x000100000e0c7825 */ /* 0x002fe400078e00ff */
[----:B------:R-:W1:Y:S01]  /*0760*/  F2F.BF16.F32 R17, R17 ;  /* 0x0000001100117304 */ /* 0x000e620000202000 */
[----:B------:R-:W-:Y:S01]  /*0770*/  FSETP.NE.AND P0, PT, |R20|, +INF , !P0 ;  /* 0x7f8000001400780b */ /* 0x000fe20004705200 */
[----:B--2---:R-:W-:-:S06]  /*0780*/  IMAD.U32 R15, R15, 0x10000, RZ ;  /* 0x000100000f0f7824 */ /* 0x004fcc00078e00ff */
[----:B------:R-:W2:Y:S01]  /*0790*/  F2F.BF16.F32 R19, R16 ;  /* 0x0000001000137304 */ /* 0x000ea20000202000 */
[----:B-1----:R-:W-:Y:S02]  /*07a0*/  LOP3.LUT R15, R13, R15, R17, 0xfe, !PT ;  /* 0x0000000f0d0f7212 */ /* 0x002fe400078efe11 */
[----:B--2---:R-:W-:Y:S01]  /*07b0*/  LOP3.LUT R14, R12, R19, RZ, 0xfc, !PT ;  /* 0x000000130c0e7212 */ /* 0x004fe200078efcff */
[----:B------:R-:W-:-:S04]  /*07c0*/  IMAD.WIDE R12, R9, 0x8, R2 ;  /* 0x00000008090c7825 */ /* 0x000fc800078e0202 */
[----:B0-----:R-:W-:Y:S01]  /*07d0*/  IMAD.IADD R9, R0, 0x1, R9 ;  /* 0x0000000100097824 */ /* 0x001fe200078e0209 */
[----:B------:R1:W-:Y:S03]  /*07e0*/  STG.E.64 desc[UR6][R12.64], R14 ;  /* 0x0000000e0c007986 */ /* 0x0003e6000c101b06 */
[----:B------:R-:W-:-:S05]  /*07f0*/  IMAD.SHL.U32 R6, R9, 0x4, RZ ;  /* 0x0000000409067824 */ /* 0x000fca00078e00ff */
[----:B------:R-:W-:Y:S02]  /*0800*/  ISETP.GE.AND P1, PT, R6, R7, PT ;  /* 0x000000070600720c */ /* 0x000fe40003f26270 */
[----:B------:R-:W-:-:S11]  /*0810*/  SEL R6, RZ, 0x1, !P0 ;  /* 0x00000001ff067807 */ /* 0x000fd60004000000 */
[----:B-1----:R-:W-:Y:S05]  /*0820*/  @!P1 BRA `(.L_x_4) ;  /* 0xfffffffc00749947 */ /* 0x002fea000383ffff */
.L_x_3:
[----:B------:R-:W-:Y:S05]  /*0830*/  BSYNC.RECONVERGENT B0 ;  /* 0x0000000000007941 */ /* 0x000fea0003800200 */
.L_x_1:
[----:B------:R-:W-:-:S04]  /*0840*/  PRMT R0, R6, 0x9910, RZ ;  /* 0x0000991006007816 */ /* 0x000fc800000000ff */
[----:B------:R-:W-:-:S13]  /*0850*/  ISETP.NE.AND P0, PT, R0, RZ, PT ;  /* 0x000000ff0000720c */ /* 0x000fda0003f05270 */
[----:B------:R-:W-:Y:S05]  /*0860*/  @P0 EXIT ;  /* 0x000000000000094d */ /* 0x000fea0003800000 */
[----:B------:R-:W0:Y:S01]  /*0870*/  LDC.64 R2, c[0x0][0x388] ;  /* 0x0000e200ff027b82 */ /* 0x000e220000000a00 */
[----:B------:R-:W-:-:S05]  /*0880*/  IMAD.MOV.U32 R5, RZ, RZ, 0x1 ;  /* 0x00000001ff057424 */ /* 0x000fca00078e00ff */
[----:B0-----:R-:W-:Y:S01]  /*0890*/  STG.E.STRONG.SYS desc[UR6][R2.64], R5 ;  /* 0x0000000502007986 */ /* 0x001fe2000c115906 */
[----:B------:R-:W-:Y:S05]  /*08a0*/  EXIT ;  /* 0x000000000000794d */ /* 0x000fea0003800000 */
.L_x_5:
[----:B------:R-:W-:-:S00]  /*08b0*/  BRA `(.L_x_5) ;  /* 0xfffffffc00fc7947 */ /* 0x000fc0000383ffff */
[----:B------:R-:W-:-:S00]  /*08c0*/  NOP ;  /* 0x0000000000007918 */ /* 0x000fc00000000000 */
        /* <DEDUP_REMOVED lines=11> */
.L_x_54:


//--------------------- .text._Z25multi_tensor_apply_kernelI18TensorListMetadataILi2EE12ScaleFunctorIN3c108BFloat16ENS3_4HalfEEJfEEvlPViT_T0_DpT1_ --------------------------
	.section	.text._Z25multi_tensor_apply_kernelI18TensorListMetadataILi2EE12ScaleFunctorIN3c108BFloat16ENS3_4HalfEEJfEEvlPViT_T0_DpT1_,"ax",@progbits
	.align	128
        .global         _Z25multi_tensor_apply_kernelI18TensorListMetadataILi2EE12ScaleFunctorIN3c108BFloat16ENS3_4HalfEEJfEEvlPViT_T0_DpT1_
        .type           _Z25multi_tensor_apply_kernelI18TensorListMetadataILi2EE12ScaleFunctorIN3c108BFloat16ENS3_4HalfEEJfEEvlPViT_T0_DpT1_,@function
        .size           _Z25multi_tensor_apply_kernelI18TensorListMetadataILi2EE12ScaleFunctorIN3c108BFloat16ENS3_4HalfEEJfEEvlPViT_T0_DpT1_,(.L_x_55 - _Z25multi_tensor_apply_kernelI18TensorListMetadataILi2EE12ScaleFunctorIN3c108BFloat16ENS3_4HalfEEJfEEvlPViT_T0_DpT1_)
        .other          _Z25multi_tensor_apply_kernelI18TensorListMetadataILi2EE12ScaleFunctorIN3c108BFloat16ENS3_4HalfEEJfEEvlPViT_T0_DpT1_,@"STO_CUDA_ENTRY STV_DEFAULT"
_Z25multi_tensor_apply_kernelI18TensorListMetadataILi2EE12ScaleFunctorIN3c108BFloat16ENS3_4HalfEEJfEEvlPViT_T0_DpT1_:
.text._Z25multi_tensor_apply_kernelI18TensorListMetadataILi2EE12ScaleFunctorIN3c108BFloat16ENS3_4HalfEEJfEEvlPViT_T0_DpT1_:
        /* <DEDUP_REMOVED lines=32> */
.L_x_8:
        /* <DEDUP_REMOVED lines=32> */
[----:B------:R-:W-:Y:S01]  /*0400*/  F2FP.F16.F32.PACK_AB R6, RZ, R6 ;  /* 0x00000006ff06723e */ /* 0x000fe200000000ff */
[----:B------:R-:W-:Y:S01]  /*0410*/  FMUL.FTZ R9, R20, UR8 ;  /* 0x0000000814097c20 */ /* 0x000fe20008410000 */
[----:B------:R-:W-:Y:S02]  /*0420*/  FSETP.NE.FTZ.AND P5, PT, |R24|, +INF , PT ;  /* 0x7f8000001800780b */ /* 0x000fe40003fb5200 */
[----:B------:R-:W-:Y:S02]  /*0430*/  F2FP.F16.F32.PACK_AB R24, RZ, R8 ;  /* 0x00000008ff18723e */ /* 0x000fe400000000ff */
[----:B------:R-:W-:Y:S01]  /*0440*/  F2FP.F16.F32.PACK_AB R25, RZ, R9 ;  /* 0x00000009ff19723e */ /* 0x000fe200000000ff */
[----:B------:R-:W-:Y:S01]  /*0450*/  @!P1 IMAD.WIDE R8, R21, 0x2, R2 ;  /* 0x0000000215089825 */ /* 0x000fe200078e0202 */
[----:B------:R-:W-:-:S02]  /*0460*/  PRMT R7, R6, 0x7610, R7 ;  /* 0x0000761006077816 */ /* 0x000fc40000000007 */
[----:B------:R-:W-:Y:S02]  /*0470*/  F2FP.F16.F32.PACK_AB R23, RZ, R23 ;  /* 0x00000017ff17723e */ /* 0x000fe400000000ff */
        /* <DEDUP_REMOVED lines=13> */
.L_x_6:
        /* <DEDUP_REMOVED lines=11> */
.L_x_10:
        /* <DEDUP_REMOVED lines=14> */
[----:B------:R-:W1:Y:S01]  /*06e0*/  F2F.F16.F32 R14, R14 ;  /* 0x0000000e000e7304 */ /* 0x000e620000200800 */
[----:B------:R-:W-:-:S04]  /*06f0*/  FSETP.NE.FTZ.AND P1, PT, |R11|, +INF , PT ;  /* 0x7f8000000b00780b */ /* 0x000fc80003f35200 */
[----:B------:R-:W-:Y:S02]  /*0700*/  PLOP3.LUT P0, PT, P0, P1, PT, 0x2f, 0xf2 ;  /* 0x0000000000f2781c */ /* 0x000fe40000702577 */
[----:B------:R-:W-:Y:S01]  /*0710*/  FSETP.NE.FTZ.AND P1, PT, |R10|, +INF , PT ;  /* 0x7f8000000a00780b */ /* 0x000fe20003f35200 */
[----:B------:R-:W2:Y:S01]  /*0720*/  F2F.F16.F32 R15, R18 ;  /* 0x00000012000f7304 */ /* 0x000ea20000200800 */
[----:B------:R-:W-:-:S04]  /*0730*/  FSETP.EQU.OR P0, PT, |R8|, +INF , P0 ;  /* 0x7f8000000800780b */ /* 0x000fc8000070a600 */
[----:B------:R-:W-:Y:S01]  /*0740*/  PLOP3.LUT P0, PT, P0, P1, PT, 0xf2, 0x2f ;  /* 0x00000000002f781c */ /* 0x000fe20000703e72 */
[----:B-1----:R-:W-:Y:S02]  /*0750*/  IMAD.WIDE.U32 R12, R14, 0x10000, RZ ;  /* 0x000100000e0c7825 */ /* 0x002fe400078e00ff */
[----:B------:R-:W1:Y:S01]  /*0760*/  F2F.F16.F32 R17, R17 ;  /* 0x0000001100117304 */ /* 0x000e620000200800 */
[----:B------:R-:W-:Y:S01]  /*0770*/  FSETP.NE.AND P0, PT, |R20|, +INF , !P0 ;  /* 0x7f8000001400780b */ /* 0x000fe20004705200 */
[----:B--2---:R-:W-:-:S06]  /*0780*/  IMAD.U32 R15, R15, 0x10000, RZ ;  /* 0x000100000f0f7824 */ /* 0x004fcc00078e00ff */
[----:B------:R-:W2:Y:S01]  /*0790*/  F2F.F16.F32 R19, R16 ;  /* 0x0000001000137304 */ /* 0x000ea20000200800 */
        /* <DEDUP_REMOVED lines=9> */
.L_x_9:
[----:B------:R-:W-:Y:S05]  /*0830*/  BSYNC.RECONVERGENT B0 ;  /* 0x0000000000007941 */ /* 0x000fea0003800200 */
.L_x_7:
[----:B------:R-:W-:-:S04]  /*0840*/  PRMT R0, R6, 0x9910, RZ ;  /* 0x0000991006007816 */ /* 0x000fc800000000ff */
[----:B------:R-:W-:-:S13]  /*0850*/  ISETP.NE.AND P0, PT, R0, RZ, PT ;  /* 0x000000ff0000720c */ /* 0x000fda0003f05270 */
[----:B------:R-:W-:Y:S05]  /*0860*/  @P0 EXIT ;  /* 0x000000000000094d */ /* 0x000fea0003800000 */
[----:B------:R-:W0:Y:S01]  /*0870*/  LDC.64 R2, c[0x0][0x388] ;  /* 0x0000e200ff027b82 */ /* 0x000e220000000a00 */
[----:B------:R-:W-:-:S05]  /*0880*/  IMAD.MOV.U32 R5, RZ, RZ, 0x1 ;  /* 0x00000001ff057424 */ /* 0x000fca00078e00ff */
[----:B0-----:R-:W-:Y:S01]  /*0890*/  STG.E.STRONG.SYS desc[UR6][R2.64], R5 ;  /* 0x0000000502007986 */ /* 0x001fe2000c115906 */
[----:B------:R-:W-:Y:S05]  /*08a0*/  EXIT ;  /* 0x000000000000794d */ /* 0x000fea0003800000 */
.L_x_11:
        /* <DEDUP_REMOVED lines=13> */
.L_x_55:


//--------------------- .text._Z25multi_tensor_apply_kernelI18TensorListMetadataILi2EE12ScaleFunctorIN3c108BFloat16EfEJfEEvlPViT_T0_DpT1_ --------------------------
	.section	.text._Z25multi_tensor_apply_kernelI18TensorListMetadataILi2EE12ScaleFunctorIN3c108BFloat16EfEJfEEvlPViT_T0_DpT1_,"ax",@progbits
	.align	128
        .global         _Z25multi_tensor_apply_kernelI18TensorListMetadataILi2EE12ScaleFunctorIN3c108BFloat16EfEJfEEvlPViT_T0_DpT1_
        .type           _Z25multi_tensor_apply_kernelI18TensorListMetadataILi2EE12ScaleFunctorIN3c108BFloat16EfEJfEEvlPViT_T0_DpT1_,@function
        .size           _Z25multi_tensor_apply_kernelI18TensorListMetadataILi2EE12ScaleFunctorIN3c108BFloat16EfEJfEEvlPViT_T0_DpT1_,(.L_x_56 - _Z25multi_tensor_apply_kernelI18TensorListMetadataILi2EE12ScaleFunctorIN3c108BFloat16EfEJfEEvlPViT_T0_DpT1_)
        .other          _Z25multi_tensor_apply_kernelI18TensorListMetadataILi2EE12ScaleFunctorIN3c108BFloat16EfEJfEEvlPViT_T0_DpT1_,@"STO_CUDA_ENTRY STV_DEFAULT"
_Z25multi_tensor_apply_kernelI18TensorListMetadataILi2EE12ScaleFunctorIN3c108BFloat16EfEJfEEvlPViT_T0_DpT1_:
.text._Z25multi_tensor_apply_kernelI18TensorListMetadataILi2EE12ScaleFunctorIN3c108BFloat16EfEJfEEvlPViT_T0_DpT1_:
        /* <DEDUP_REMOVED lines=27> */
[----:B------:R-:W-:Y:S01]  /*01b0*/  HFMA2 R12, -RZ, RZ, 0, 5.9604644775390625e-08 ;  /* 0x00000001ff0c7431 */ /* 0x000fe200000001ff */
[----:B------:R-:W-:Y:S01]  /*01c0*/  VIMNMX.U32 R0, PT, PT, R7, R10, PT ;  /* 0x0000000a07007248 */ /* 0x000fe20003fe0000 */
[----:B------:R-:W1:Y:S01]  /*01d0*/  LDCU UR5, c[0x0][0x360] ;  /* 0x00006c00ff0577ac */ /* 0x000e620008000800 */
[----:B------:R-:W-:-:S05]  /*01e0*/  UMOV UR4, URZ ;  /* 0x000000ff00047c82 */ /* 0x000fca0008000000 */
.L_x_14:
[----:B0-----:R-:W-:Y:S01]  /*01f0*/  VIADD R27, R22, UR4 ;  /* 0x00000004161b7c36 */ /* 0x001fe20008000000 */
[----:B------:R-:W-:-:S03]  /*0200*/  PRMT R10, RZ, 0x7610, R10 ;  /* 0x00007610ff0a7816 */ /* 0x000fc6000000000a */
[C---:B-1----:R-:W-:Y:S01]  /*0210*/  VIADD R17, R27.reuse, UR5 ;  /* 0x000000051b117c36 */ /* 0x042fe20008000000 */
[----:B------:R-:W-:-:S03]  /*0220*/  ISETP.GE.AND P1, PT, R27, R0, PT ;  /* 0x000000001b00720c */ /* 0x000fc60003f26270 */
[C---:B------:R-:W-:Y:S01]  /*0230*/  VIADD R11, R17.reuse, UR5 ;  /* 0x00000005110b7c36 */ /* 0x040fe20008000000 */
[----:B------:R-:W-:-:S03]  /*0240*/  ISETP.GE.AND P4, PT, R17, R0, PT ;  /* 0x000000001100720c */ /* 0x000fc60003f86270 */
[C---:B------:R-:W-:Y:S01]  /*0250*/  VIADD R13, R11.reuse, UR5 ;  /* 0x000000050b0d7c36 */ /* 0x040fe20008000000 */
[----:B------:R-:W-:-:S04]  /*0260*/  ISETP.GE.AND P3, PT, R11, R0, PT ;  /* 0x000000000b00720c */ /* 0x000fc80003f66270 */
[----:B------:R-:W-:Y:S01]  /*0270*/  ISETP.GE.AND P2, PT, R13, R0, PT ;  /* 0x000000000d00720c */ /* 0x000fe20003f46270 */
[----:B------:R-:W-:Y:S01]  /*0280*/  @!P1 IMAD.WIDE R20, R27, 0x2, R2 ;  /* 0x000000021b149825 */ /* 0x000fe200078e0202 */
[----:B------:R-:W-:Y:S01]  /*0290*/  PRMT R14, RZ, 0x7610, R14 ;  /* 0x00007610ff0e7816 */ /* 0x000fe2000000000e */
[----:B------:R-:W0:Y:S01]  /*02a0*/  @!P1 LDC R25, c[0x0][0xfdc] ;  /* 0x0003f700ff199b82 */ /* 0x000e220000000800 */
[----:B------:R-:W-:Y:S01]  /*02b0*/  PRMT R15, RZ, 0x7610, R15 ;  /* 0x00007610ff0f7816 */ /* 0x000fe2000000000f */
[----:B------:R-:W-:Y:S01]  /*02c0*/  @!P4 IMAD.WIDE R6, R17, 0x2, R2 ;  /* 0x000000021106c825 */ /* 0x000fe200078e0202 */
[----:B------:R-:W-:Y:S01]  /*02d0*/  PRMT R16, RZ, 0x7610, R16 ;  /* 0x00007610ff107816 */ /* 0x000fe20000000010 */
[----:B------:R1:W2:Y:S02]  /*02e0*/  @!P1 LDG.E.U16 R10, desc[UR6][R20.64] ;  /* 0x00000006140a9981 */ /* 0x0002a4000c1e1500 */
[--C-:B------:R-:W-:Y:S02]  /*02f0*/  @!P3 IMAD.WIDE R8, R11, 0x2, R2.reuse ;  /* 0x000000020b08b825 */ /* 0x100fe400078e0202 */
[----:B------:R-:W3:Y:S01]  /*0300*/  @!P4 LDG.E.U16 R14, desc[UR6][R6.64] ;  /* 0x00000006060ec981 */ /* 0x000ee2000c1e1500 */
[----:B------:R-:W4:Y:S01]  /*0310*/  @!P4 LDC R23, c[0x0][0xfdc] ;  /* 0x0003f700ff17cb82 */ /* 0x000f220000000800 */
[----:B------:R-:W-:-:S02]  /*0320*/  @!P2 IMAD.WIDE R18, R13, 0x2, R2 ;  /* 0x000000020d12a825 */ /* 0x000fc400078e0202 */
[----:B------:R5:W4:Y:S04]  /*0330*/  @!P3 LDG.E.U16 R15, desc[UR6][R8.64] ;  /* 0x00000006080fb981 */ /* 0x000b28000c1e1500 */
[----:B------:R4:W4:Y:S01]  /*0340*/  @!P2 LDG.E.U16 R16, desc[UR6][R18.64] ;  /* 0x000000061210a981 */ /* 0x000922000c1e1500 */
[----:B-1----:R-:W1:Y:S08]  /*0350*/  @!P3 LDC R21, c[0x0][0xfdc] ;  /* 0x0003f700ff15bb82 */ /* 0x002e700000000800 */
[----:B------:R-:W1:Y:S01]  /*0360*/  @!P2 LDC R20, c[0x0][0xfdc] ;  /* 0x0003f700ff14ab82 */ /* 0x000e620000000800 */
[----:B------:R-:W-:Y:S01]  /*0370*/  LOP3.LUT P0, RZ, R12, 0xff, RZ, 0xc0, !PT ;  /* 0x000000ff0cff7812 */ /* 0x000fe2000780c0ff */
[----:B-----5:R-:W-:-:S04]  /*0380*/  @!P4 IMAD.WIDE R8, R17, 0x4, R4 ;  /* 0x000000041108c825 */ /* 0x020fc800078e0204 */
[----:B------:R-:W-:Y:S01]  /*0390*/  @!P1 IMAD.WIDE R6, R27, 0x4, R4 ;  /* 0x000000041b069825 */ /* 0x000fe200078e0204 */
[----:B------:R-:W-:Y:S01]  /*03a0*/  ULEA UR4, UR5, UR4, 0x2 ;  /* 0x0000000405047291 */ /* 0x000fe2000f8e10ff */
[----:B--2---:R-:W-:Y:S02]  /*03b0*/  SHF.L.U32 R10, R10, 0x10, RZ ;  /* 0x000000100a0a7819 */ /* 0x004fe400000006ff */
[----:B---3--:R-:W-:Y:S02]  /*03c0*/  IMAD.U32 R12, R14, 0x10000, RZ ;  /* 0x000100000e0c7824 */ /* 0x008fe400078e00ff */
[C---:B------:R-:W-:Y:S01]  /*03d0*/  FSETP.NE.FTZ.AND P5, PT, |R10|.reuse, +INF , PT ;  /* 0x7f8000000a00780b */ /* 0x040fe20003fb5200 */
[----:B0-----:R-:W-:Y:S01]  /*03e0*/  @!P1 FMUL.FTZ R25, R10, R25 ;  /* 0x000000190a199220 */ /* 0x001fe20000410000 */
[----:B----4-:R-:W-:Y:S02]  /*03f0*/  IMAD.U32 R18, R15, 0x10000, RZ ;  /* 0x000100000f127824 */ /* 0x010fe400078e00ff */
[----:B------:R-:W-:Y:S01]  /*0400*/  @!P4 FMUL.FTZ R23, R12, R23 ;  /* 0x000000170c17c220 */ /* 0x000fe20000410000 */
[----:B------:R-:W-:-:S02]  /*0410*/  IMAD.U32 R17, R16, 0x10000, RZ ;  /* 0x0001000010117824 */ /* 0x000fc400078e00ff */
[----:B-1----:R-:W-:Y:S01]  /*0420*/  @!P3 FMUL.FTZ R21, R18, R21 ;  /* 0x000000151215b220 */ /* 0x002fe20000410000 */
[----:B------:R-:W-:Y:S01]  /*0430*/  @!P3 IMAD.WIDE R10, R11, 0x4, R4 ;  /* 0x000000040b0ab825 */ /* 0x000fe200078e0204 */
[----:B------:R-:W-:-:S03]  /*0440*/  PLOP3.LUT P0, PT, P0, P5, PT, 0x2f, 0xf2 ;  /* 0x0000000000f2781c */ /* 0x000fc6000070a577 */
[----:B------:R-:W-:-:S04]  /*0450*/  @!P2 IMAD.WIDE R14, R13, 0x4, R4 ;  /* 0x000000040d0ea825 */ /* 0x000fc800078e0204 */
[----:B------:R-:W-:Y:S01]  /*0460*/  @!P2 FMUL.FTZ R13, R17, R20 ;  /* 0x00000014110da220 */ /* 0x000fe20000410000 */
[----:B------:R2:W-:Y:S01]  /*0470*/  @!P1 STG.E desc[UR6][R6.64], R25 ;  /* 0x0000001906009986 */ /* 0x0005e2000c101906 */
[----:B------:R-:W-:-:S03]  /*0480*/  FSETP.EQU.OR P0, PT, |R12|, +INF , P0 ;  /* 0x7f8000000c00780b */ /* 0x000fc6000070a600 */
[----:B------:R2:W-:Y:S01]  /*0490*/  @!P4 STG.E desc[UR6][R8.64], R23 ;  /* 0x000000170800c986 */ /* 0x0005e2000c101906 */
[----:B------:R-:W-:-:S03]  /*04a0*/  FSETP.NE.FTZ.AND P1, PT, |R18|, +INF , PT ;  /* 0x7f8000001200780b */ /* 0x000fc60003f35200 */
[----:B------:R2:W-:Y:S04]  /*04b0*/  @!P3 STG.E desc[UR6][R10.64], R21 ;  /* 0x000000150a00b986 */ /* 0x0005e8000c101906 */
[----:B------:R2:W-:Y:S01]  /*04c0*/  @!P2 STG.E desc[UR6][R14.64], R13 ;  /* 0x0000000d0e00a986 */ /* 0x0005e2000c101906 */
[----:B------:R-:W-:Y:S02]  /*04d0*/  PLOP3.LUT P0, PT, P0, P1, PT, 0xf2, 0x2f ;  /* 0x00000000002f781c */ /* 0x000fe40000703e72 */
[----:B------:R-:W-:Y:S02]  /*04e0*/  ISETP.LE.AND P1, PT, R0, UR4, PT ;  /* 0x0000000400007c0c */ /* 0x000fe4000bf23270 */
[----:B------:R-:W-:-:S04]  /*04f0*/  FSETP.NE.AND P0, PT, |R17|, +INF , !P0 ;  /* 0x7f8000001100780b */ /* 0x000fc80004705200 */
[----:B------:R-:W-:-:S07]  /*0500*/  SEL R12, RZ, 0x1, !P0 ;  /* 0x00000001ff0c7807 */ /* 0x000fce0004000000 */
[----:B--2---:R-:W-:Y:S05]  /*0510*/  @!P1 BRA `(.L_x_14) ;  /* 0xfffffffc00349947 */ /* 0x004fea000383ffff */
[----:B------:R-:W-:Y:S05]  /*0520*/  BRA `(.L_x_13) ;  /* 0x0000000000a07947 */ /* 0x000fea0003800000 */
.L_x_12:
[----:B------:R-:W0:Y:S01]  /*0530*/  S2R R15, SR_TID.X ;  /* 0x00000000000f7919 */ /* 0x000e220000002100 */
[----:B------:R-:W-:Y:S01]  /*0540*/  VIMNMX R9, PT, PT, R7, R10, PT ;  /* 0x0000000a07097248 */ /* 0x000fe20003fe0100 */
[----:B------:R-:W1:Y:S01]  /*0550*/  LDCU UR4, c[0x0][0xfdc] ;  /* 0x0001fb80ff0477ac */ /* 0x000e620008000800 */
[----:B------:R-:W-:Y:S01]  /*0560*/  BSSY.RECONVERGENT B0, `(.L_x_13) ;  /* 0x0000024000007945 */ /* 0x000fe20003800200 */
[----:B------:R-:W-:Y:S02]  /*0570*/  HFMA2 R12, -RZ, RZ, 0, 5.9604644775390625e-08 ;  /* 0x00000001ff0c7431 */ /* 0x000fe400000001ff */
[----:B0-----:R-:W-:-:S05]  /*0580*/  IMAD.SHL.U32 R0, R15, 0x4, RZ ;  /* 0x000000040f007824 */ /* 0x001fca00078e00ff */
[----:B------:R-:W-:-:S13]  /*0590*/  ISETP.GT.AND P0, PT, R9, R0, PT ;  /* 0x000000000900720c */ /* 0x000fda0003f04270 */
[----:B-1----:R-:W-:Y:S05]  /*05a0*/  @!P0 BRA `(.L_x_15) ;  /* 0x00000000007c8947 */ /* 0x002fea0003800000 */
[----:B------:R-:W0:Y:S01]  /*05b0*/  LDC R0, c[0x0][0x360] ;  /* 0x0000d800ff007b82 */ /* 0x000e220000000800 */
[----:B------:R-:W-:Y:S01]  /*05c0*/  IMAD.MOV.U32 R12, RZ, RZ, 0x1 ;  /* 0x00000001ff0c7424 */ /* 0x000fe200078e00ff */
[----:B------:R-:W-:-:S07]  /*05d0*/  VIMNMX.U32 R13, PT, PT, R7, R10, PT ;  /* 0x0000000a070d7248 */ /* 0x000fce0003fe0000 */
.L_x_16:
[----:B------:R-:W-:-:S06]  /*05e0*/  IMAD.WIDE R8, R15, 0x8, R2 ;  /* 0x000000080f087825 */ /* 0x000fcc00078e0202 */
[----:B------:R-:W2:Y:S01]  /*05f0*/  LDG.E.64 R8, desc[UR6][R8.64] ;  /* 0x0000000608087981 */ /* 0x000ea2000c1e1b00 */
[----:B------:R-:W-:Y:S01]  /*0600*/  LOP3.LUT P0, RZ, R12, 0xff, RZ, 0xc0, !PT ;  /* 0x000000ff0cff7812 */ /* 0x000fe2000780c0ff */
[----:B------:R-:W-:Y:S01]  /*0610*/  IMAD.WIDE R6, R15, 0x10, R4 ;  /* 0x000000100f067825 */ /* 0x000fe200078e0204 */
[----:B0-----:R-:W-:-:S03]  /*0620*/  IADD3 R15, PT, PT, R0, R15, RZ ;  /* 0x0000000f000f7210 */ /* 0x001fc60007ffe0ff */
[----:B--2---:R-:W-:Y:S01]  /*0630*/  IMAD.MOV.U32 R10, RZ, RZ, R8 ;  /* 0x000000ffff0a7224 */ /* 0x004fe200078e0008 */
[--C-:B------:R-:W-:Y:S01]  /*0640*/  SHF.R.U64 R14, R8, 0x10, R9.reuse ;  /* 0x00000010080e7819 */ /* 0x100fe20000001209 */
[--C-:B------:R-:W-:Y:S01]  /*0650*/  IMAD.MOV.U32 R11, RZ, RZ, R9.reuse ;  /* 0x000000ffff0b7224 */ /* 0x100fe200078e0009 */
[----:B------:R-:W-:Y:S02]  /*0660*/  SHF.R.U32.HI R12, RZ, 0x10, R9 ;  /* 0x00000010ff0c7819 */ /* 0x000fe40000011609 */
[----:B------:R-:W-:Y:S01]  /*0670*/  SHF.L.U32 R10, R10, 0x10, RZ ;  /* 0x000000100a0a7819 */ /* 0x000fe200000006ff */
[----:B------:R-:W-:Y:S02]  /*0680*/  IMAD.U32 R14, R14, 0x10000, RZ ;  /* 0x000100000e0e7824 */ /* 0x000fe400078e00ff */
[----:B------:R-:W-:Y:S01]  /*0690*/  IMAD.U32 R16, R11, 0x10000, RZ ;  /* 0x000100000b107824 */ /* 0x000fe200078e00ff */
[----:B------:R-:W-:Y:S01]  /*06a0*/  FSETP.NE.FTZ.AND P1, PT, |R10|, +INF , PT ;  /* 0x7f8000000a00780b */ /* 0x000fe20003f35200 */
[----:B------:R-:W-:-:S02]  /*06b0*/  IMAD.U32 R17, R12, 0x10000, RZ ;  /* 0x000100000c117824 */ /* 0x000fc400078e00ff */
[----:B------:R-:W-:Y:S01]  /*06c0*/  FMUL.FTZ R8, R10, UR4 ;  /* 0x000000040a087c20 */ /* 0x000fe20008410000 */
[----:B------:R-:W-:Y:S01]  /*06d0*/  FMUL.FTZ R9, R14, UR4 ;  /* 0x000000040e097c20 */ /* 0x000fe20008410000 */
[C---:B------:R-:W-:Y:S01]  /*06e0*/  FMUL.FTZ R10, R16.reuse, UR4 ;  /* 0x00000004100a7c20 */ /* 0x040fe20008410000 */
[----:B------:R-:W-:Y:S01]  /*06f0*/  FMUL.FTZ R11, R17, UR4 ;  /* 0x00000004110b7c20 */ /* 0x000fe20008410000 */
[----:B------:R-:W-:Y:S01]  /*0700*/  PLOP3.LUT P0, PT, P0, P1, PT, 0x2f, 0xf2 ;  /* 0x0000000000f2781c */ /* 0x000fe20000702577 */
[----:B------:R-:W-:Y:S01]  /*0710*/  IMAD.SHL.U32 R12, R15, 0x4, RZ ;  /* 0x000000040f0c7824 */ /* 0x000fe200078e00ff */
[----:B------:R-:W-:Y:S02]  /*0720*/  FSETP.NE.FTZ.AND P1, PT, |R16|, +INF , PT ;  /* 0x7f8000001000780b */ /* 0x000fe40003f35200 */
[----:B------:R1:W-:Y:S01]  /*0730*/  STG.E.128 desc[UR6][R6.64], R8 ;  /* 0x0000000806007986 */ /* 0x0003e2000c101d06 */
[----:B------:R-:W-:-:S04]  /*0740*/  FSETP.EQU.OR P0, PT, |R14|, +INF , P0 ;  /* 0x7f8000000e00780b */ /* 0x000fc8000070a600 */
[----:B------:R-:W-:Y:S02]  /*0750*/  PLOP3.LUT P0, PT, P0, P1, PT, 0xf2, 0x2f ;  /* 0x00000000002f781c */ /* 0x000fe40000703e72 */
[----:B------:R-:W-:Y:S02]  /*0760*/  ISETP.GE.AND P1, PT, R12, R13, PT ;  /* 0x0000000d0c00720c */ /* 0x000fe40003f26270 */
[----:B------:R-:W-:-:S04]  /*0770*/  FSETP.NE.AND P0, PT, |R17|, +INF , !P0 ;  /* 0x7f8000001100780b */ /* 0x000fc80004705200 */
[----:B------:R-:W-:-:S07]  /*0780*/  SEL R12, RZ, 0x1, !P0 ;  /* 0x00000001ff0c7807 */ /* 0x000fce0004000000 */
[----:B-1----:R-:W-:Y:S05]  /*0790*/  @!P1 BRA `(.L_x_16) ;  /* 0xfffffffc00909947 */ /* 0x002fea000383ffff */
.L_x_15:
[----:B------:R-:W-:Y:S05]  /*07a0*/  BSYNC.RECONVERGENT B0 ;  /* 0x0000000000007941 */ /* 0x000fea0003800200 */
.L_x_13:
[----:B------:R-:W-:-:S04]  /*07b0*/  PRMT R0, R12, 0x9910, RZ ;  /* 0x000099100c007816 */ /* 0x000fc800000000ff */
[----:B------:R-:W-:-:S13]  /*07c0*/  ISETP.NE.AND P0, PT, R0, RZ, PT ;  /* 0x000000ff0000720c */ /* 0x000fda0003f05270 */
[----:B------:R-:W-:Y:S05]  /*07d0*/  @P0 EXIT ;  /* 0x000000000000094d */ /* 0x000fea0003800000 */
[----:B------:R-:W0:Y:S01]  /*07e0*/  LDC.64 R2, c[0x0][0x388] ;  /* 0x0000e200ff027b82 */ /* 0x000e220000000a00 */
[----:B------:R-:W-:-:S05]  /*07f0*/  IMAD.MOV.U32 R5, RZ, RZ, 0x1 ;  /* 0x00000001ff057424 */ /* 0x000fca00078e00ff */
[----:B0-----:R-:W-:Y:S01]  /*0800*/  STG.E.STRONG.SYS desc[UR6][R2.64], R5 ;  /* 0x0000000502007986 */ /* 0x001fe2000c115906 */
[----:B------:R-:W-:Y:S05]  /*0810*/  EXIT ;  /* 0x000000000000794d */ /* 0x000fea0003800000 */
.L_x_17:
        /* <DEDUP_REMOVED lines=14> */
.L_x_56:


//--------------------- .text._Z25multi_tensor_apply_kernelI18TensorListMetadataILi2EE12ScaleFunctorIN3c104HalfENS3_8BFloat16EEJfEEvlPViT_T0_DpT1_ --------------------------
	.section	.text._Z25multi_tensor_apply_kernelI18TensorListMetadataILi2EE12ScaleFunctorIN3c104HalfENS3_8BFloat16EEJfEEvlPViT_T0_DpT1_,"ax",@progbits
	.align	128
        .global         _Z25multi_tensor_apply_kernelI18TensorListMetadataILi2EE12ScaleFunctorIN3c104HalfENS3_8BFloat16EEJfEEvlPViT_T0_DpT1_
        .type           _Z25multi_tensor_apply_kernelI18TensorListMetadataILi2EE12ScaleFunctorIN3c104HalfENS3_8BFloat16EEJfEEvlPViT_T0_DpT1_,@function
        .size           _Z25multi_tensor_apply_kernelI18TensorListMetadataILi2EE12ScaleFunctorIN3c104HalfENS3_8BFloat16EEJfEEvlPViT_T0_DpT1_,(.L_x_57 - _Z25multi_tensor_apply_kernelI18TensorListMetadataILi2EE12ScaleFunctorIN3c104HalfENS3_8BFloat16EEJfEEvlPViT_T0_DpT1_)
        .other          _Z25multi_tensor_apply_kernelI18TensorListMetadataILi2EE12ScaleFunctorIN3c104HalfENS3_8BFloat16EEJfEEvlPViT_T0_DpT1_,@"STO_CUDA_ENTRY STV_DEFAULT"
_Z25multi_tensor_apply_kernelI18TensorListMetadataILi2EE12ScaleFunctorIN3c104HalfENS3_8BFloat16EEJfEEvlPViT_T0_DpT1_:
.text._Z25multi_tensor_apply_kernelI18TensorListMetadataILi2EE12ScaleFunctorIN3c104HalfENS3_8BFloat16EEJfEEvlPViT_T0_DpT1_:
        /* <DEDUP_REMOVED lines=32> */
.L_x_20:
[----:B0-----:R-:W-:Y:S01]  /*0200*/  VIADD R21, R22, UR4 ;  /* 0x0000000416157c36 */ /* 0x001fe20008000000 */
[----:B------:R-:W-:Y:S02]  /*0210*/  PRMT R16, RZ, 0x7610, R16 ;  /* 0x00007610ff107816 */ /* 0x000fe40000000010 */
[----:B------:R-:W-:Y:S01]  /*0220*/  PRMT R18, RZ, 0x7610, R18 ;  /* 0x00007610ff127816 */ /* 0x000fe20000000012 */
[C---:B-1----:R-:W-:Y:S01]  /*0230*/  VIADD R19, R21.reuse, UR5 ;  /* 0x0000000515137c36 */ /* 0x042fe20008000000 */
[-C--:B------:R-:W-:Y:S02]  /*0240*/  ISETP.GE.AND P1, PT, R21, R0.reuse, PT ;  /* 0x000000001500720c */ /* 0x080fe40003f26270 */
[----:B------:R-:W-:Y:S01]  /*0250*/  PRMT R20, RZ, 0x7610, R20 ;  /* 0x00007610ff147816 */ /* 0x000fe20000000014 */
[C---:B------:R-:W-:Y:S01]  /*0260*/  VIADD R17, R19.reuse, UR5 ;  /* 0x0000000513117c36 */ /* 0x040fe20008000000 */
[----:B------:R-:W-:Y:S02]  /*0270*/  ISETP.GE.AND P4, PT, R19, R0, PT ;  /* 0x000000001300720c */ /* 0x000fe40003f86270 */
[----:B------:R-:W-:-:S02]  /*0280*/  PRMT R23, RZ, 0x7610, R23 ;  /* 0x00007610ff177816 */ /* 0x000fc40000000017 */
[C---:B------:R-:W-:Y:S02]  /*0290*/  IADD3 R7, PT, PT, R17.reuse, UR5, RZ ;  /* 0x0000000511077c10 */ /* 0x040fe4000fffe0ff */
[-C--:B------:R-:W-:Y:S02]  /*02a0*/  ISETP.GE.AND P3, PT, R17, R0.reuse, PT ;  /* 0x000000001100720c */ /* 0x080fe40003f66270 */
[----:B------:R-:W-:Y:S01]  /*02b0*/  ISETP.GE.AND P2, PT, R7, R0, PT ;  /* 0x000000000700720c */ /* 0x000fe20003f46270 */
[----:B------:R-:W-:-:S04]  /*02c0*/  @!P1 IMAD.WIDE R8, R21, 0x2, R4 ;  /* 0x0000000215089825 */ /* 0x000fc800078e0204 */
[--C-:B------:R-:W-:Y:S01]  /*02d0*/  @!P4 IMAD.WIDE R10, R19, 0x2, R4.reuse ;  /* 0x00000002130ac825 */ /* 0x100fe200078e0204 */
[----:B------:R-:W3:Y:S04]  /*02e0*/  @!P1 LDG.E.U16 R16, desc[UR6][R8.64] ;  /* 0x0000000608109981 */ /* 0x000ee8000c1e1500 */
[----:B------:R0:W4:Y:S01]  /*02f0*/  @!P4 LDG.E.U16 R18, desc[UR6][R10.64] ;  /* 0x000000060a12c981 */ /* 0x000122000c1e1500 */
[----:B------:R-:W-:-:S04]  /*0300*/  @!P3 IMAD.WIDE R12, R17, 0x2, R4 ;  /* 0x00000002110cb825 */ /* 0x000fc800078e0204 */
        /* <DEDUP_REMOVED lines=8> */
[----:B---3--:R-:W-:Y:S02]  /*0390*/  HADD2.F32 R24, -RZ, R16.H0_H0 ;  /* 0x20000010ff187230 */ /* 0x008fe40000004100 */
[----:B----4-:R-:W-:-:S03]  /*03a0*/  HADD2.F32 R16, -RZ, R18.H0_H0 ;  /* 0x20000012ff107230 */ /* 0x010fc60000004100 */
[----:B------:R-:W-:Y:S01]  /*03b0*/  FMUL.FTZ R6, R24, UR8 ;  /* 0x0000000818067c20 */ /* 0x000fe20008410000 */
[----:B-----5:R-:W-:Y:S02]  /*03c0*/  HADD2.F32 R18, -RZ, R20.H0_H0 ;  /* 0x20000014ff127230 */ /* 0x020fe40000004100 */
[----:B------:R-:W-:-:S03]  /*03d0*/  HADD2.F32 R20, -RZ, R23.H0_H0 ;  /* 0x20000017ff147230 */ /* 0x000fc60000004100 */
        /* <DEDUP_REMOVED lines=23> */
.L_x_18:
        /* <DEDUP_REMOVED lines=11> */
.L_x_22:
[----:B------:R-:W-:-:S06]  /*0600*/  IMAD.WIDE R12, R9, 0x8, R4 ;  /* 0x00000008090c7825 */ /* 0x000fcc00078e0204 */
[----:B------:R-:W2:Y:S01]  /*0610*/  LDG.E.64 R12, desc[UR6][R12.64] ;  /* 0x000000060c0c7981 */ /* 0x000ea2000c1e1b00 */
[----:B------:R-:W-:Y:S02]  /*0620*/  LOP3.LUT P0, RZ, R6, 0xff, RZ, 0xc0, !PT ;  /* 0x000000ff06ff7812 */ /* 0x000fe4000780c0ff */
[--C-:B--2---:R-:W-:Y:S01]  /*0630*/  SHF.R.U64 R8, R12, 0x10, R13.reuse ;  /* 0x000000100c087819 */ /* 0x104fe2000000120d */
[--C-:B------:R-:W-:Y:S01]  /*0640*/  IMAD.MOV.U32 R10, RZ, RZ, R13.reuse ;  /* 0x000000ffff0a7224 */ /* 0x100fe200078e000d */
[----:B------:R-:W-:-:S03]  /*0650*/  SHF.R.U32.HI R11, RZ, 0x10, R13 ;  /* 0x00000010ff0b7819 */ /* 0x000fc6000001160d */
[----:B------:R-:W-:Y:S02]  /*0660*/  HADD2.F32 R8, -RZ, R8.H0_H0 ;  /* 0x20000008ff087230 */ /* 0x000fe40000004100 */
[----:B------:R-:W-:Y:S02]  /*0670*/  HADD2.F32 R20, -RZ, R11.H0_H0 ;  /* 0x2000000bff147230 */ /* 0x000fe40000004100 */
[----:B------:R-:W-:Y:S02]  /*0680*/  HADD2.F32 R10, -RZ, R10.H0_H0 ;  /* 0x2000000aff0a7230 */ /* 0x000fe40000004100 */
[----:B------:R-:W-:Y:S01]  /*0690*/  FMUL.FTZ R14, R8, UR4 ;  /* 0x00000004080e7c20 */ /* 0x000fe20008410000 */
[----:B------:R-:W-:Y:S02]  /*06a0*/  HADD2.F32 R11, -RZ, R12.H0_H0 ;  /* 0x2000000cff0b7230 */ /* 0x000fe40000004100 */
[----:B------:R-:W-:Y:S01]  /*06b0*/  FMUL.FTZ R18, R20, UR4 ;  /* 0x0000000414127c20 */ /* 0x000fe20008410000 */
[----:B------:R-:W-:-:S02]  /*06c0*/  FMUL.FTZ R17, R10, UR4 ;  /* 0x000000040a117c20 */ /* 0x000fc40008410000 */
[----:B------:R-:W1:Y:S01]  /*06d0*/  F2F.BF16.F32 R14, R14 ;  /* 0x0000000e000e7304 */ /* 0x000e620000202000 */
[C---:B------:R-:W-:Y:S01]  /*06e0*/  FMUL.FTZ R16, R11.reuse, UR4 ;  /* 0x000000040b107c20 */ /* 0x040fe20008410000 */
[----:B------:R-:W-:-:S04]  /*06f0*/  FSETP.NE.FTZ.AND P1, PT, |R11|, +INF , PT ;  /* 0x7f8000000b00780b */ /* 0x000fc80003f35200 */
[----:B------:R-:W-:Y:S02]  /*0700*/  PLOP3.LUT P0, PT, P0, P1, PT, 0x2f, 0xf2 ;  /* 0x0000000000f2781c */ /* 0x000fe40000702577 */
[----:B------:R-:W2:Y:S01]  /*0710*/  F2F.BF16.F32 R15, R18 ;  /* 0x00000012000f7304 */ /* 0x000ea20000202000 */
[----:B------:R-:W-:Y:S02]  /*0720*/  FSETP.NE.FTZ.AND P1, PT, |R10|, +INF , PT ;  /* 0x7f8000000a00780b */ /* 0x000fe40003f35200 */
[----:B------:R-:W-:Y:S01]  /*0730*/  FSETP.EQU.OR P0, PT, |R8|, +INF , P0 ;  /* 0x7f8000000800780b */ /* 0x000fe2000070a600 */
[----:B-1----:R-:W-:-:S04]  /*0740*/  IMAD.WIDE.U32 R12, R14, 0x10000, RZ ;  /* 0x000100000e0c7825 */ /* 0x002fc800078e00ff */
[----:B------:R-:W1:Y:S01]  /*0750*/  F2F.BF16.F32 R17, R17 ;  /* 0x0000001100117304 */ /* 0x000e620000202000 */
[----:B------:R-:W-:-:S04]  /*0760*/  PLOP3.LUT P0, PT, P0, P1, PT, 0xf2, 0x2f ;  /* 0x00000000002f781c */ /* 0x000fc80000703e72 */
[----:B------:R-:W-:Y:S02]  /*0770*/  FSETP.NE.AND P0, PT, |R20|, +INF , !P0 ;  /* 0x7f8000001400780b */ /* 0x000fe40004705200 */
[----:B--2---:R-:W-:Y:S01]  /*0780*/  SHF.L.U32 R15, R15, 0x10, RZ ;  /* 0x000000100f0f7819 */ /* 0x004fe200000006ff */
[----:B------:R-:W2:Y:S03]  /*0790*/  F2F.BF16.F32 R19, R16 ;  /* 0x0000001000137304 */ /* 0x000ea60000202000 */
        /* <DEDUP_REMOVED lines=9> */
.L_x_21:
[----:B------:R-:W-:Y:S05]  /*0830*/  BSYNC.RECONVERGENT B0 ;  /* 0x0000000000007941 */ /* 0x000fea0003800200 */
.L_x_19:
[----:B------:R-:W-:-:S04]  /*0840*/  PRMT R0, R6, 0x9910, RZ ;  /* 0x0000991006007816 */ /* 0x000fc800000000ff */
[----:B------:R-:W-:-:S13]  /*0850*/  ISETP.NE.AND P0, PT, R0, RZ, PT ;  /* 0x000000ff0000720c */ /* 0x000fda0003f05270 */
[----:B------:R-:W-:Y:S05]  /*0860*/  @P0 EXIT ;  /* 0x000000000000094d */ /* 0x000fea0003800000 */
[----:B------:R-:W0:Y:S01]  /*0870*/  LDC.64 R2, c[0x0][0x388] ;  /* 0x0000e200ff027b82 */ /* 0x000e220000000a00 */
[----:B------:R-:W-:-:S05]  /*0880*/  IMAD.MOV.U32 R5, RZ, RZ, 0x1 ;  /* 0x00000001ff057424 */ /* 0x000fca00078e00ff */
[----:B0-----:R-:W-:Y:S01]  /*0890*/  STG.E.STRONG.SYS desc[UR6][R2.64], R5 ;  /* 0x0000000502007986 */ /* 0x001fe2000c115906 */
[----:B------:R-:W-:Y:S05]  /*08a0*/  EXIT ;  /* 0x000000000000794d */ /* 0x000fea0003800000 */
.L_x_23:
        /* <DEDUP_REMOVED lines=13> */
.L_x_57:


//--------------------- .text._Z25multi_tensor_apply_kernelI18TensorListMetadataILi2EE12ScaleFunctorIN3c104HalfES4_EJfEEvlPViT_T0_DpT1_ --------------------------
	.section	.text._Z25multi_tensor_apply_kernelI18TensorListMetadataILi2EE12ScaleFunctorIN3c104HalfES4_EJfEEvlPViT_T0_DpT1_,"ax",@progbits
	.align	128
        .global         _Z25multi_tensor_apply_kernelI18TensorListMetadataILi2EE12ScaleFunctorIN3c104HalfES4_EJfEEvlPViT_T0_DpT1_
        .type           _Z25multi_tensor_apply_kernelI18TensorListMetadataILi2EE12ScaleFunctorIN3c104HalfES4_EJfEEvlPViT_T0_DpT1_,@function
        .size           _Z25multi_tensor_apply_kernelI18TensorListMetadataILi2EE12ScaleFunctorIN3c104HalfES4_EJfEEvlPViT_T0_DpT1_,(.L_x_58 - _Z25multi_tensor_apply_kernelI18TensorListMetadataILi2EE12ScaleFunctorIN3c104HalfES4_EJfEEvlPViT_T0_DpT1_)
        .other          _Z25multi_tensor_apply_kernelI18TensorListMetadataILi2EE12ScaleFunctorIN3c104HalfES4_EJfEEvlPViT_T0_DpT1_,@"STO_CUDA_ENTRY STV_DEFAULT"
_Z25multi_tensor_apply_kernelI18TensorListMetadataILi2EE12ScaleFunctorIN3c104HalfES4_EJfEEvlPViT_T0_DpT1_:
.text._Z25multi_tensor_apply_kernelI18TensorListMetadataILi2EE12ScaleFunctorIN3c104HalfES4_EJfEEvlPViT_T0_DpT1_:
        /* <DEDUP_REMOVED lines=32> */
.L_x_26:
        /* <DEDUP_REMOVED lines=53> */
.L_x_24:
        /* <DEDUP_REMOVED lines=11> */
.L_x_28:
        /* <DEDUP_REMOVED lines=13> */
[----:B------:R-:W1:Y:S01]  /*06d0*/  F2F.F16.F32 R14, R14 ;  /* 0x0000000e000e7304 */ /* 0x000e620000200800 */
[C---:B------:R-:W-:Y:S01]  /*06e0*/  FMUL.FTZ R16, R11.reuse, UR4 ;  /* 0x000000040b107c20 */ /* 0x040fe20008410000 */
[----:B------:R-:W-:-:S04]  /*06f0*/  FSETP.NE.FTZ.AND P1, PT, |R11|, +INF , PT ;  /* 0x7f8000000b00780b */ /* 0x000fc80003f35200 */
[----:B------:R-:W-:Y:S02]  /*0700*/  PLOP3.LUT P0, PT, P0, P1, PT, 0x2f, 0xf2 ;  /* 0x0000000000f2781c */ /* 0x000fe40000702577 */
[----:B------:R-:W2:Y:S01]  /*0710*/  F2F.F16.F32 R15, R18 ;  /* 0x00000012000f7304 */ /* 0x000ea20000200800 */
[----:B------:R-:W-:Y:S02]  /*0720*/  FSETP.NE.FTZ.AND P1, PT, |R10|, +INF , PT ;  /* 0x7f8000000a00780b */ /* 0x000fe40003f35200 */
[----:B------:R-:W-:Y:S01]  /*0730*/  FSETP.EQU.OR P0, PT, |R8|, +INF , P0 ;  /* 0x7f8000000800780b */ /* 0x000fe2000070a600 */
[----:B-1----:R-:W-:-:S04]  /*0740*/  IMAD.WIDE.U32 R12, R14, 0x10000, RZ ;  /* 0x000100000e0c7825 */ /* 0x002fc800078e00ff */
[----:B------:R-:W1:Y:S01]  /*0750*/  F2F.F16.F32 R17, R17 ;  /* 0x0000001100117304 */ /* 0x000e620000200800 */
[----:B------:R-:W-:-:S04]  /*0760*/  PLOP3.LUT P0, PT, P0, P1, PT, 0xf2, 0x2f ;  /* 0x00000000002f781c */ /* 0x000fc80000703e72 */
[----:B------:R-:W-:Y:S02]  /*0770*/  FSETP.NE.AND P0, PT, |R20|, +INF , !P0 ;  /* 0x7f8000001400780b */ /* 0x000fe40004705200 */
[----:B--2---:R-:W-:Y:S01]  /*0780*/  SHF.L.U32 R15, R15, 0x10, RZ ;  /* 0x000000100f0f7819 */ /* 0x004fe200000006ff */
[----:B------:R-:W2:Y:S03]  /*0790*/  F2F.F16.F32 R19, R16 ;  /* 0x0000001000137304 */ /* 0x000ea60000200800 */
        /* <DEDUP_REMOVED lines=9> */
.L_x_27:
[----:B------:R-:W-:Y:S05]  /*0830*/  BSYNC.RECONVERGENT B0 ;  /* 0x0000000000007941 */ /* 0x000fea0003800200 */
.L_x_25:
[----:B------:R-:W-:-:S04]  /*0840*/  PRMT R0, R6, 0x9910, RZ ;  /* 0x0000991006007816 */ /* 0x000fc800000000ff */
[----:B------:R-:W-:-:S13]  /*0850*/  ISETP.NE.AND P0, PT, R0, RZ, PT ;  /* 0x000000ff0000720c */ /* 0x000fda0003f05270 */
[----:B------:R-:W-:Y:S05]  /*0860*/  @P0 EXIT ;  /* 0x000000000000094d */ /* 0x000fea0003800000 */
[----:B------:R-:W0:Y:S01]  /*0870*/  LDC.64 R2, c[0x0][0x388] ;  /* 0x0000e200ff027b82 */ /* 0x000e220000000a00 */
[----:B------:R-:W-:-:S05]  /*0880*/  IMAD.MOV.U32 R5, RZ, RZ, 0x1 ;  /* 0x00000001ff057424 */ /* 0x000fca00078e00ff */
[----:B0-----:R-:W-:Y:S01]  /*0890*/  STG.E.STRONG.SYS desc[UR6][R2.64], R5 ;  /* 0x0000000502007986 */ /* 0x001fe2000c115906 */
[----:B------:R-:W-:Y:S05]  /*08a0*/  EXIT ;  /* 0x000000000000794d */ /* 0x000fea0003800000 */
.L_x_29:
        /* <DEDUP_REMOVED lines=13> */
.L_x_58:


//--------------------- .text._Z25multi_tensor_apply_kernelI18TensorListMetadataILi2EE12ScaleFunctorIN3c104HalfEfEJfEEvlPViT_T0_DpT1_ --------------------------
	.section	.text._Z25multi_tensor_apply_kernelI18TensorListMetadataILi2EE12ScaleFunctorIN3c104HalfEfEJfEEvlPViT_T0_DpT1_,"ax",@progbits
	.align	128
        .global         _Z25multi_tensor_apply_kernelI18TensorListMetadataILi2EE12ScaleFunctorIN3c104HalfEfEJfEEvlPViT_T0_DpT1_
        .type           _Z25multi_tensor_apply_kernelI18TensorListMetadataILi2EE12ScaleFunctorIN3c104HalfEfEJfEEvlPViT_T0_DpT1_,@function
        .size           _Z25multi_tensor_apply_kernelI18TensorListMetadataILi2EE12ScaleFunctorIN3c104HalfEfEJfEEvlPViT_T0_DpT1_,(.L_x_59 - _Z25multi_tensor_apply_kernelI18TensorListMetadataILi2EE12ScaleFunctorIN3c104HalfEfEJfEEvlPViT_T0_DpT1_)
        .other          _Z25multi_tensor_apply_kernelI18TensorListMetadataILi2EE12ScaleFunctorIN3c104HalfEfEJfEEvlPViT_T0_DpT1_,@"STO_CUDA_ENTRY STV_DEFAULT"
_Z25multi_tensor_apply_kernelI18TensorListMetadataILi2EE12ScaleFunctorIN3c104HalfEfEJfEEvlPViT_T0_DpT1_:
.text._Z25multi_tensor_apply_kernelI18TensorListMetadataILi2EE12ScaleFunctorIN3c104HalfEfEJfEEvlPViT_T0_DpT1_:
        /* <DEDUP_REMOVED lines=12> */
[----:B------:R-:W1:Y:S08]  /*00c0*/  LDC.64 R4, c[0x0][R0+0x580] ;  /* 0x0001600000047b82 */ /* 0x000e700000000a00 */
[----:B------:R-:W3:Y:S01]  /*00d0*/  LDC R7, c[0x0][R0+0x780] ;  /* 0x0001e00000077b82 */ /* 0x000ee20000000800 */
[----:B0-----:R-:W-:-:S03]  /*00e0*/  IMAD.WIDE R2, R9, 0x2, R2 ;  /* 0x0000000209027825 */ /* 0x001fc600078e0202 */
[----:B------:R-:W-:Y:S01]  /*00f0*/  LOP3.LUT P1, RZ, R2, 0x7, RZ, 0xc0, !PT ;  /* 0x0000000702ff7812 */ /* 0x000fe2000782c0ff */
[----:B-1----:R-:W-:-:S03]  /*0100*/  IMAD.WIDE R4, R9, 0x4, R4 ;  /* 0x0000000409047825 */ /* 0x002fc600078e0204 */
[----:B------:R-:W-:Y:S02]  /*0110*/  LOP3.LUT P2, RZ, R4, 0xf, RZ, 0xc0, !PT ;  /* 0x0000000f04ff7812 */ /* 0x000fe4000784c0ff */
[----:B---3--:R-:W-:-:S04]  /*0120*/  IADD3 R7, PT, PT, R7, -R9, RZ ;  /* 0x8000000907077210 */ /* 0x008fc80007ffe0ff */
[----:B------:R-:W-:-:S04]  /*0130*/  LOP3.LUT P0, RZ, R7, 0x3, R10, 0xc8, !PT ;  /* 0x0000000307ff7812 */ /* 0x000fc8000780c80a */
        /* <DEDUP_REMOVED lines=10> */
[----:B------:R-:W-:-:S05]  /*01e0*/  UMOV UR4, URZ ;  /* 0x000000ff00047c82 */ /* 0x000fca0008000000 */
.L_x_32:
[----:B0-----:R-:W-:Y:S01]  /*01f0*/  VIADD R27, R22, UR4 ;  /* 0x00000004161b7c36 */ /* 0x001fe20008000000 */
[----:B------:R-:W-:-:S04]  /*0200*/  PRMT R10, RZ, 0x7610, R10 ;  /* 0x00007610ff0a7816 */ /* 0x000fc8000000000a */
[C---:B-1----:R-:W-:Y:S02]  /*0210*/  IADD3 R17, PT, PT, R27.reuse, UR5, RZ ;  /* 0x000000051b117c10 */ /* 0x042fe4000fffe0ff */
[-C--:B------:R-:W-:Y:S02]  /*0220*/  ISETP.GE.AND P1, PT, R27, R0.reuse, PT ;  /* 0x000000001b00720c */ /* 0x080fe40003f26270 */
[C---:B------:R-:W-:Y:S01]  /*0230*/  ISETP.GE.AND P4, PT, R17.reuse, R0, PT ;  /* 0x000000001100720c */ /* 0x040fe20003f86270 */
[----:B------:R-:W-:-:S04]  /*0240*/  VIADD R11, R17, UR5 ;  /* 0x00000005110b7c36 */ /* 0x000fc80008000000 */
        /* <DEDUP_REMOVED lines=21> */
[----:B------:R-:W-:-:S03]  /*03a0*/  ULEA UR4, UR5, UR4, 0x2 ;  /* 0x0000000405047291 */ /* 0x000fc6000f8e10ff */
[----:B--2---:R-:W-:Y:S02]  /*03b0*/  HADD2.F32 R10, -RZ, R10.H0_H0 ;  /* 0x2000000aff0a7230 */ /* 0x004fe40000004100 */
[----:B---3--:R-:W-:-:S03]  /*03c0*/  HADD2.F32 R12, -RZ, R14.H0_H0 ;  /* 0x2000000eff0c7230 */ /* 0x008fc60000004100 */
[C---:B------:R-:W-:Y:S01]  /*03d0*/  FSETP.NE.FTZ.AND P5, PT, |R10|.reuse, +INF , PT ;  /* 0x7f8000000a00780b */ /* 0x040fe20003fb5200 */
[----:B----4-:R-:W-:Y:S02]  /*03e0*/  HADD2.F32 R18, -RZ, R15.H0_H0 ;  /* 0x2000000fff127230 */ /* 0x010fe40000004100 */
[----:B0-----:R-:W-:Y:S01]  /*03f0*/  @!P1 FMUL.FTZ R25, R10, R25 ;  /* 0x000000190a199220 */ /* 0x001fe20000410000 */
[----:B------:R-:W-:Y:S02]  /*0400*/  HADD2.F32 R17, -RZ, R16.H0_H0 ;  /* 0x20000010ff117230 */ /* 0x000fe40000004100 */
[----:B------:R-:W-:Y:S01]  /*0410*/  @!P4 FMUL.FTZ R23, R12, R23 ;  /* 0x000000170c17c220 */ /* 0x000fe20000410000 */
[----:B------:R-:W-:-:S04]  /*0420*/  @!P3 IMAD.WIDE R10, R11, 0x4, R4 ;  /* 0x000000040b0ab825 */ /* 0x000fc800078e0204 */
[----:B-1----:R-:W-:Y:S01]  /*0430*/  @!P3 FMUL.FTZ R21, R18, R21 ;  /* 0x000000151215b220 */ /* 0x002fe20000410000 */
[----:B------:R-:W-:Y:S01]  /*0440*/  PLOP3.LUT P0, PT, P0, P5, PT, 0x2f, 0xf2 ;  /* 0x0000000000f2781c */ /* 0x000fe2000070a577 */
        /* <DEDUP_REMOVED lines=14> */
.L_x_30:
[----:B------:R-:W0:Y:S01]  /*0530*/  S2R R15, SR_TID.X ;  /* 0x00000000000f7919 */ /* 0x000e220000002100 */
[----:B------:R-:W-:Y:S01]  /*0540*/  VIMNMX R9, PT, PT, R7, R10, PT ;  /* 0x0000000a07097248 */ /* 0x000fe20003fe0100 */
[----:B------:R-:W1:Y:S01]  /*0550*/  LDCU UR4, c[0x0][0xfdc] ;  /* 0x0001fb80ff0477ac */ /* 0x000e620008000800 */
[----:B------:R-:W-:Y:S01]  /*0560*/  BSSY.RECONVERGENT B0, `(.L_x_31) ;  /* 0x0000024000007945 */ /* 0x000fe20003800200 */
[----:B------:R-:W-:Y:S01]  /*0570*/  IMAD.MOV.U32 R12, RZ, RZ, 0x1 ;  /* 0x00000001ff0c7424 */ /* 0x000fe200078e00ff */
[----:B0-----:R-:W-:-:S04]  /*0580*/  SHF.L.U32 R0, R15, 0x2, RZ ;  /* 0x000000020f007819 */ /* 0x001fc800000006ff */
[----:B------:R-:W-:-:S13]  /*0590*/  ISETP.GT.AND P0, PT, R9, R0, PT ;  /* 0x000000000900720c */ /* 0x000fda0003f04270 */
[----:B-1----:R-:W-:Y:S05]  /*05a0*/  @!P0 BRA `(.L_x_33) ;  /* 0x00000000007c8947 */ /* 0x002fea0003800000 */
[----:B------:R-:W0:Y:S01]  /*05b0*/  LDC R0, c[0x0][0x360] ;  /* 0x0000d800ff007b82 */ /* 0x000e220000000800 */
[----:B------:R-:W-:Y:S01]  /*05c0*/  IMAD.MOV.U32 R12, RZ, RZ, 0x1 ;  /* 0x00000001ff0c7424 */ /* 0x000fe200078e00ff */
[----:B------:R-:W-:-:S07]  /*05d0*/  VIMNMX.U32 R13, PT, PT, R7, R10, PT ;  /* 0x0000000a070d7248 */ /* 0x000fce0003fe0000 */
.L_x_34:
[----:B------:R-:W-:-:S06]  /*05e0*/  IMAD.WIDE R8, R15, 0x8, R2 ;  /* 0x000000080f087825 */ /* 0x000fcc00078e0202 */
[----:B------:R-:W2:Y:S01]  /*05f0*/  LDG.E.64 R8, desc[UR6][R8.64] ;  /* 0x0000000608087981 */ /* 0x000ea2000c1e1b00 */
[----:B------:R-:W-:Y:S02]  /*0600*/  LOP3.LUT P0, RZ, R12, 0xff, RZ, 0xc0, !PT ;  /* 0x000000ff0cff7812 */ /* 0x000fe4000780c0ff */
[----:B--2---:R-:W-:Y:S01]  /*0610*/  MOV R6, R8 ;  /* 0x0000000800067202 */ /* 0x004fe20000000f00 */
[--C-:B------:R-:W-:Y:S01]  /*0620*/  IMAD.MOV.U32 R10, RZ, RZ, R9.reuse ;  /* 0x000000ffff0a7224 */ /* 0x100fe200078e0009 */
[--C-:B------:R-:W-:Y:S02]  /*0630*/  SHF.R.U64 R12, R8, 0x10, R9.reuse ;  /* 0x00000010080c7819 */ /* 0x100fe40000001209 */
[----:B------:R-:W-:Y:S01]  /*0640*/  SHF.R.U32.HI R11, RZ, 0x10, R9 ;  /* 0x00000010ff0b7819 */ /* 0x000fe20000011609 */
[----:B------:R-:W-:Y:S02]  /*0650*/  HADD2.F32 R14, -RZ, R6.H0_H0 ;  /* 0x20000006ff0e7230 */ /* 0x000fe40000004100 */
[----:B------:R-:W-:-:S02]  /*0660*/  HADD2.F32 R12, -RZ, R12.H0_H0 ;  /* 0x2000000cff0c7230 */ /* 0x000fc40000004100 */
[----:B------:R-:W-:Y:S01]  /*0670*/  HADD2.F32 R16, -RZ, R10.H0_H0 ;  /* 0x2000000aff107230 */ /* 0x000fe20000004100 */
[C---:B------:R-:W-:Y:S01]  /*0680*/  FSETP.NE.FTZ.AND P1, PT, |R14|.reuse, +INF , PT ;  /* 0x7f8000000e00780b */ /* 0x040fe20003f35200 */
[----:B------:R-:W-:Y:S02]  /*0690*/  HADD2.F32 R17, -RZ, R11.H0_H0 ;  /* 0x2000000bff117230 */ /* 0x000fe40000004100 */
[----:B------:R-:W-:Y:S01]  /*06a0*/  FMUL.FTZ R8, R14, UR4 ;  /* 0x000000040e087c20 */ /* 0x000fe20008410000 */
[----:B------:R-:W-:-:S04]  /*06b0*/  IMAD.WIDE R6, R15, 0x10, R4 ;  /* 0x000000100f067825 */ /* 0x000fc800078e0204 */
[----:B------:R-:W-:Y:S01]  /*06c0*/  FMUL.FTZ R9, R12, UR4 ;  /* 0x000000040c097c20 */ /* 0x000fe20008410000 */
[----:B------:R-:W-:Y:S01]  /*06d0*/  FMUL.FTZ R10, R16, UR4 ;  /* 0x00000004100a7c20 */ /* 0x000fe20008410000 */
[----:B------:R-:W-:Y:S01]  /*06e0*/  FMUL.FTZ R11, R17, UR4 ;  /* 0x00000004110b7c20 */ /* 0x000fe20008410000 */
[----:B------:R-:W-:Y:S01]  /*06f0*/  PLOP3.LUT P0, PT, P0, P1, PT, 0x2f, 0xf2 ;  /* 0x0000000000f2781c */ /* 0x000fe20000702577 */
[----:B0-----:R-:W-:Y:S01]  /*0700*/  IMAD.IADD R15, R0, 0x1, R15 ;  /* 0x00000001000f7824 */ /* 0x001fe200078e020f */
[----:B------:R-:W-:Y:S02]  /*0710*/  FSETP.NE.FTZ.AND P1, PT, |R16|, +INF , PT ;  /* 0x7f8000001000780b */ /* 0x000fe40003f35200 */
[----:B------:R1:W-:Y:S01]  /*0720*/  STG.E.128 desc[UR6][R6.64], R8 ;  /* 0x0000000806007986 */ /* 0x0003e2000c101d06 */
[----:B------:R-:W-:Y:S02]  /*0730*/  FSETP.EQU.OR P0, PT, |R12|, +INF , P0 ;  /* 0x7f8000000c00780b */ /* 0x000fe4000070a600 */
[----:B------:R-:W-:-:S02]  /*0740*/  SHF.L.U32 R12, R15, 0x2, RZ ;  /* 0x000000020f0c7819 */ /* 0x000fc400000006ff */
[----:B------:R-:W-:Y:S02]  /*0750*/  PLOP3.LUT P0, PT, P0, P1, PT, 0xf2, 0x2f ;  /* 0x00000000002f781c */ /* 0x000fe40000703e72 */
[----:B------:R-:W-:Y:S02]  /*0760*/  ISETP.GE.AND P1, PT, R12, R13, PT ;  /* 0x0000000d0c00720c */ /* 0x000fe40003f26270 */
[----:B------:R-:W-:-:S04]  /*0770*/  FSETP.NE.AND P0, PT, |R17|, +INF , !P0 ;  /* 0x7f8000001100780b */ /* 0x000fc80004705200 */
[----:B------:R-:W-:-:S07]  /*0780*/  SEL R12, RZ, 0x1, !P0 ;  /* 0x00000001ff0c7807 */ /* 0x000fce0004000000 */
[----:B-1----:R-:W-:Y:S05]  /*0790*/  @!P1 BRA `(.L_x_34) ;  /* 0xfffffffc00909947 */ /* 0x002fea000383ffff */
.L_x_33:
[----:B------:R-:W-:Y:S05]  /*07a0*/  BSYNC.RECONVERGENT B0 ;  /* 0x0000000000007941 */ /* 0x000fea0003800200 */
.L_x_31:
[----:B------:R-:W-:-:S04]  /*07b0*/  PRMT R0, R12, 0x9910, RZ ;  /* 0x000099100c007816 */ /* 0x000fc800000000ff */
[----:B------:R-:W-:-:S13]  /*07c0*/  ISETP.NE.AND P0, PT, R0, RZ, PT ;  /* 0x000000ff0000720c */ /* 0x000fda0003f05270 */
[----:B------:R-:W-:Y:S05]  /*07d0*/  @P0 EXIT ;  /* 0x000000000000094d */ /* 0x000fea0003800000 */
[----:B------:R-:W0:Y:S01]  /*07e0*/  LDC.64 R2, c[0x0][0x388] ;  /* 0x0000e200ff027b82 */ /* 0x000e220000000a00 */
[----:B------:R-:W-:-:S05]  /*07f0*/  IMAD.MOV.U32 R5, RZ, RZ, 0x1 ;  /* 0x00000001ff057424 */ /* 0x000fca00078e00ff */
[----:B0-----:R-:W-:Y:S01]  /*0800*/  STG.E.STRONG.SYS desc[UR6][R2.64], R5 ;  /* 0x0000000502007986 */ /* 0x001fe2000c115906 */
[----:B------:R-:W-:Y:S05]  /*0810*/  EXIT ;  /* 0x000000000000794d */ /* 0x000fea0003800000 */
.L_x_35:
        /* <DEDUP_REMOVED lines=14> */
.L_x_59:


//--------------------- .text._Z25multi_tensor_apply_kernelI18TensorListMetadataILi2EE12ScaleFunctorIfN3c108BFloat16EEJfEEvlPViT_T0_DpT1_ --------------------------
	.section	.text._Z25multi_tensor_apply_kernelI18TensorListMetadataILi2EE12ScaleFunctorIfN3c108BFloat16EEJfEEvlPViT_T0_DpT1_,"ax",@progbits
	.align	128
        .global         _Z25multi_tensor_apply_kernelI18TensorListMetadataILi2EE12ScaleFunctorIfN3c108BFloat16EEJfEEvlPViT_T0_DpT1_
        .type           _Z25multi_tensor_apply_kernelI18TensorListMetadataILi2EE12ScaleFunctorIfN3c108BFloat16EEJfEEvlPViT_T0_DpT1_,@function
        .size           _Z25multi_tensor_apply_kernelI18TensorListMetadataILi2EE12ScaleFunctorIfN3c108BFloat16EEJfEEvlPViT_T0_DpT1_,(.L_x_60 - _Z25multi_tensor_apply_kernelI18TensorListMetadataILi2EE12ScaleFunctorIfN3c108BFloat16EEJfEEvlPViT_T0_DpT1_)
        .other          _Z25multi_tensor_apply_kernelI18TensorListMetadataILi2EE12ScaleFunctorIfN3c108BFloat16EEJfEEvlPViT_T0_DpT1_,@"STO_CUDA_ENTRY STV_DEFAULT"
_Z25multi_tensor_apply_kernelI18TensorListMetadataILi2EE12ScaleFunctorIfN3c108BFloat16EEJfEEvlPViT_T0_DpT1_:
.text._Z25multi_tensor_apply_kernelI18TensorListMetadataILi2EE12ScaleFunctorIfN3c108BFloat16EEJfEEvlPViT_T0_DpT1_:
        /* <DEDUP_REMOVED lines=32> */
.L_x_38:
[----:B0-----:R-:W-:Y:S02]  /*0200*/  VIADD R25, R18, UR4 ;  /* 0x0000000412197c36 */ /* 0x001fe40008000000 */
[----:B------:R-:W-:Y:S02]  /*0210*/  HFMA2 R26, -RZ, RZ, 0, 0 ;  /* 0x00000000ff1a7431 */ /* 0x000fe400000001ff */
[----:B------:R-:W-:Y:S01]  /*0220*/  IMAD.MOV.U32 R16, RZ, RZ, RZ ;  /* 0x000000ffff107224 */ /* 0x000fe200078e00ff */
[----:B------:R-:W-:Y:S01]  /*0230*/  CS2R R14, SRZ ;  /* 0x00000000000e7805 */ /* 0x000fe2000001ff00 */
[C---:B-1----:R-:W-:Y:S01]  /*0240*/  VIADD R23, R25.reuse, UR5 ;  /* 0x0000000519177c36 */ /* 0x042fe20008000000 */
[----:B------:R-:W-:-:S03]  /*0250*/  ISETP.GE.AND P1, PT, R25, R0, PT ;  /* 0x000000001900720c */ /* 0x000fc60003f26270 */
[C---:B------:R-:W-:Y:S01]  /*0260*/  VIADD R21, R23.reuse, UR5 ;  /* 0x0000000517157c36 */ /* 0x040fe20008000000 */
[----:B------:R-:W-:-:S03]  /*0270*/  ISETP.GE.AND P4, PT, R23, R0, PT ;  /* 0x000000001700720c */ /* 0x000fc60003f86270 */
[C---:B------:R-:W-:Y:S01]  /*0280*/  VIADD R19, R21.reuse, UR5 ;  /* 0x0000000515137c36 */ /* 0x040fe20008000000 */
[----:B------:R-:W-:-:S04]  /*0290*/  ISETP.GE.AND P3, PT, R21, R0, PT ;  /* 0x000000001500720c */ /* 0x000fc80003f66270 */
[----:B------:R-:W-:Y:S01]  /*02a0*/  ISETP.GE.AND P2, PT, R19, R0, PT ;  /* 0x000000001300720c */ /* 0x000fe20003f46270 */
[----:B------:R-:W-:-:S04]  /*02b0*/  @!P1 IMAD.WIDE R6, R25, 0x4, R2 ;  /* 0x0000000419069825 */ /* 0x000fc800078e0202 */
[--C-:B------:R-:W-:Y:S01]  /*02c0*/  @!P4 IMAD.WIDE R8, R23, 0x4, R2.reuse ;  /* 0x000000041708c825 */ /* 0x100fe200078e0202 */
[----:B------:R0:W2:Y:S03]  /*02d0*/  @!P1 LDG.E R26, desc[UR6][R6.64] ;  /* 0x00000006061a9981 */ /* 0x0000a6000c1e1900 */
[--C-:B------:R-:W-:Y:S01]  /*02e0*/  @!P3 IMAD.WIDE R10, R21, 0x4, R2.reuse ;  /* 0x00000004150ab825 */ /* 0x100fe200078e0202 */
[----:B------:R1:W3:Y:S03]  /*02f0*/  @!P4 LDG.E R16, desc[UR6][R8.64] ;  /* 0x000000060810c981 */ /* 0x0002e6000c1e1900 */
[----:B------:R-:W-:Y:S01]  /*0300*/  @!P2 IMAD.WIDE R12, R19, 0x4, R2 ;  /* 0x00000004130ca825 */ /* 0x000fe200078e0202 */
[----:B------:R-:W4:Y:S04]  /*0310*/  @!P3 LDG.E R15, desc[UR6][R10.64] ;  /* 0x000000060a0fb981 */ /* 0x000f28000c1e1900 */
[----:B------:R5:W4:Y:S01]  /*0320*/  @!P2 LDG.E R14, desc[UR6][R12.64] ;  /* 0x000000060c0ea981 */ /* 0x000b22000c1e1900 */
[----:B------:R-:W-:Y:S01]  /*0330*/  LOP3.LUT P0, RZ, R17, 0xff, RZ, 0xc0, !PT ;  /* 0x000000ff11ff7812 */ /* 0x000fe2000780c0ff */
[----:B0-----:R-:W-:-:S04]  /*0340*/  @!P1 IMAD.WIDE R6, R25, 0x2, R4 ;  /* 0x0000000219069825 */ /* 0x001fc800078e0204 */
[----:B-1----:R-:W-:-:S04]  /*0350*/  @!P4 IMAD.WIDE R8, R23, 0x2, R4 ;  /* 0x000000021708c825 */ /* 0x002fc800078e0204 */
[----:B-----5:R-:W-:-:S04]  /*0360*/  @!P2 IMAD.WIDE R12, R19, 0x2, R4 ;  /* 0x00000002130ca825 */ /* 0x020fc800078e0204 */
[----:B------:R-:W-:Y:S01]  /*0370*/  @!P3 IMAD.WIDE R10, R21, 0x2, R4 ;  /* 0x00000002150ab825 */ /* 0x000fe200078e0204 */
[----:B------:R-:W-:-:S03]  /*0380*/  ULEA UR4, UR5, UR4, 0x2 ;  /* 0x0000000405047291 */ /* 0x000fc6000f8e10ff */
[----:B--2---:R-:W-:Y:S01]  /*0390*/  FMUL.FTZ R17, R26, UR8 ;  /* 0x000000081a117c20 */ /* 0x004fe20008410000 */
[----:B---3--:R-:W-:-:S04]  /*03a0*/  FMUL.FTZ R20, R16, UR8 ;  /* 0x0000000810147c20 */ /* 0x008fc80008410000 */
[----:B------:R-:W-:Y:S01]  /*03b0*/  F2FP.BF16.F32.PACK_AB R17, RZ, R17 ;  /* 0x00000011ff11723e */ /* 0x000fe200000010ff */
[----:B----4-:R-:W-:Y:S01]  /*03c0*/  FMUL.FTZ R22, R15, UR8 ;  /* 0x000000080f167c20 */ /* 0x010fe20008410000 */
[----:B------:R-:W-:Y:S01]  /*03d0*/  FSETP.NE.FTZ.AND P5, PT, |R26|, +INF , PT ;  /* 0x7f8000001a00780b */ /* 0x000fe20003fb5200 */
[----:B------:R-:W-:Y:S01]  /*03e0*/  FMUL.FTZ R24, R14, UR8 ;  /* 0x000000080e187c20 */ /* 0x000fe20008410000 */
[----:B------:R-:W-:Y:S02]  /*03f0*/  PRMT R19, R17, 0x7610, R19 ;  /* 0x0000761011137816 */ /* 0x000fe40000000013 */
[----:B------:R-:W-:Y:S02]  /*0400*/  F2FP.BF16.F32.PACK_AB R20, RZ, R20 ;  /* 0x00000014ff14723e */ /* 0x000fe400000010ff */
[----:B------:R-:W-:Y:S02]  /*0410*/  F2FP.BF16.F32.PACK_AB R22, RZ, R22 ;  /* 0x00000016ff16723e */ /* 0x000fe400000010ff */
[----:B------:R-:W-:Y:S01]  /*0420*/  F2FP.BF16.F32.PACK_AB R24, RZ, R24 ;  /* 0x00000018ff18723e */ /* 0x000fe200000010ff */
[----:B------:R3:W-:Y:S01]  /*0430*/  @!P1 STG.E.U16 desc[UR6][R6.64], R19 ;  /* 0x0000001306009986 */ /* 0x0007e2000c101506 */
[----:B------:R-:W-:-:S03]  /*0440*/  PLOP3.LUT P0, PT, P0, P5, PT, 0x2f, 0xf2 ;  /* 0x0000000000f2781c */ /* 0x000fc6000070a577 */
[----:B------:R3:W-:Y:S01]  /*0450*/  @!P4 STG.E.U16 desc[UR6][R8.64], R20 ;  /* 0x000000140800c986 */ /* 0x0007e2000c101506 */
[----:B------:R-:W-:Y:S02]  /*0460*/  FSETP.EQU.OR P0, PT, |R16|, +INF , P0 ;  /* 0x7f8000001000780b */ /* 0x000fe4000070a600 */
[----:B------:R-:W-:Y:S01]  /*0470*/  FSETP.NE.FTZ.AND P1, PT, |R15|, +INF , PT ;  /* 0x7f8000000f00780b */ /* 0x000fe20003f35200 */
[----:B------:R3:W-:Y:S04]  /*0480*/  @!P3 STG.E.U16 desc[UR6][R10.64], R22 ;  /* 0x000000160a00b986 */ /* 0x0007e8000c101506 */
[----:B------:R3:W-:Y:S01]  /*0490*/  @!P2 STG.E.U16 desc[UR6][R12.64], R24 ;  /* 0x000000180c00a986 */ /* 0x0007e2000c101506 */
[----:B------:R-:W-:Y:S02]  /*04a0*/  PLOP3.LUT P0, PT, P0, P1, PT, 0xf2, 0x2f ;  /* 0x00000000002f781c */ /* 0x000fe40000703e72 */
[----:B------:R-:W-:-:S02]  /*04b0*/  ISETP.LE.AND P1, PT, R0, UR4, PT ;  /* 0x0000000400007c0c */ /* 0x000fc4000bf23270 */
[----:B------:R-:W-:-:S04]  /*04c0*/  FSETP.NE.AND P0, PT, |R14|, +INF , !P0 ;  /* 0x7f8000000e00780b */ /* 0x000fc80004705200 */
[----:B------:R-:W-:-:S07]  /*04d0*/  SEL R17, RZ, 0x1, !P0 ;  /* 0x00000001ff117807 */ /* 0x000fce0004000000 */
[----:B---3--:R-:W-:Y:S05]  /*04e0*/  @!P1 BRA `(.L_x_38) ;  /* 0xfffffffc00449947 */ /* 0x008fea000383ffff */
[----:B------:R-:W-:Y:S05]  /*04f0*/  BRA `(.L_x_37) ;  /* 0x0000000000a47947 */ /* 0x000fea0003800000 */
.L_x_36:
        /* <DEDUP_REMOVED lines=9> */
[----:B------:R-:W-:Y:S01]  /*0590*/  VIMNMX.U32 R6, PT, PT, R7, R10, PT ;  /* 0x0000000a07067248 */ /* 0x000fe20003fe0000 */
[----:B------:R-:W-:Y:S02]  /*05a0*/  IMAD.MOV.U32 R17, RZ, RZ, 0x1 ;  /* 0x00000001ff117424 */ /* 0x000fe400078e00ff */
[----:B------:R-:W-:-:S07]  /*05b0*/  IMAD.MOV.U32 R7, RZ, RZ, R8 ;  /* 0x000000ffff077224 */ /* 0x000fce00078e0008 */
.L_x_40:
[----:B------:R-:W-:-:S06]  /*05c0*/  IMAD.WIDE R8, R7, 0x10, R2 ;  /* 0x0000001007087825 */ /* 0x000fcc00078e0202 */
[----:B------:R-:W2:Y:S01]  /*05d0*/  LDG.E.128 R8, desc[UR6][R8.64] ;  /* 0x0000000608087981 */ /* 0x000ea2000c1e1d00 */
[----:B------:R-:W-:Y:S01]  /*05e0*/  LOP3.LUT P0, RZ, R17, 0xff, RZ, 0xc0, !PT ;  /* 0x000000ff11ff7812 */ /* 0x000fe2000780c0ff */
[----:B--2---:R-:W-:Y:S01]  /*05f0*/  FMUL.FTZ R14, R9, UR4 ;  /* 0x00000004090e7c20 */ /* 0x004fe20008410000 */
        /* <DEDUP_REMOVED lines=12> */
[----:B------:R-:W-:-:S04]  /*06c0*/  FSETP.NE.AND P0, PT, |R11|, +INF , !P0 ;  /* 0x7f8000000b00780b */ /* 0x000fc80004705200 */
[----:B------:R-:W-:Y:S02]  /*06d0*/  SEL R17, RZ, 0x1, !P0 ;  /* 0x00000001ff117807 */ /* 0x000fe40004000000 */
        /* <DEDUP_REMOVED lines=8> */
[----:B------:R-:W-:-:S13]  /*0760*/  ISETP.GE.AND P1, PT, R9, R6, PT ;  /* 0x000000060900720c */ /* 0x000fda0003f26270 */
[----:B-1----:R-:W-:Y:S05]  /*0770*/  @!P1 BRA `(.L_x_40) ;  /* 0xfffffffc00909947 */ /* 0x002fea000383ffff */
.L_x_39:
[----:B------:R-:W-:Y:S05]  /*0780*/  BSYNC.RECONVERGENT B0 ;  /* 0x0000000000007941 */ /* 0x000fea0003800200 */
.L_x_37:
[----:B------:R-:W-:-:S04]  /*0790*/  PRMT R0, R17, 0x9910, RZ ;  /* 0x0000991011007816 */ /* 0x000fc800000000ff */
[----:B------:R-:W-:-:S13]  /*07a0*/  ISETP.NE.AND P0, PT, R0, RZ, PT ;  /* 0x000000ff0000720c */ /* 0x000fda0003f05270 */
[----:B------:R-:W-:Y:S05]  /*07b0*/  @P0 EXIT ;  /* 0x000000000000094d */ /* 0x000fea0003800000 */
[----:B------:R-:W0:Y:S01]  /*07c0*/  LDC.64 R2, c[0x0][0x388] ;  /* 0x0000e200ff027b82 */ /* 0x000e220000000a00 */
[----:B------:R-:W-:-:S05]  /*07d0*/  IMAD.MOV.U32 R5, RZ, RZ, 0x1 ;  /* 0x00000001ff057424 */ /* 0x000fca00078e00ff */
[----:B0-----:R-:W-:Y:S01]  /*07e0*/  STG.E.STRONG.SYS desc[UR6][R2.64], R5 ;  /* 0x0000000502007986 */ /* 0x001fe2000c115906 */
[----:B------:R-:W-:Y:S05]  /*07f0*/  EXIT ;  /* 0x000000000000794d */ /* 0x000fea0003800000 */
.L_x_41:
        /* <DEDUP_REMOVED lines=16> */
.L_x_60:


//--------------------- .text._Z25multi_tensor_apply_kernelI18TensorListMetadataILi2EE12ScaleFunctorIfN3c104HalfEEJfEEvlPViT_T0_DpT1_ --------------------------
	.section	.text._Z25multi_tensor_apply_kernelI18TensorListMetadataILi2EE12ScaleFunctorIfN3c104HalfEEJfEEvlPViT_T0_DpT1_,"ax",@progbits
	.align	128
        .global         _Z25multi_tensor_apply_kernelI18TensorListMetadataILi2EE12ScaleFunctorIfN3c104HalfEEJfEEvlPViT_T0_DpT1_
        .type           _Z25multi_tensor_apply_kernelI18TensorListMetadataILi2EE12ScaleFunctorIfN3c104HalfEEJfEEvlPViT_T0_DpT1_,@function
        .size           _Z25multi_tensor_apply_kernelI18TensorListMetadataILi2EE12ScaleFunctorIfN3c104HalfEEJfEEvlPViT_T0_DpT1_,(.L_x_61 - _Z25multi_tensor_apply_kernelI18TensorListMetadataILi2EE12ScaleFunctorIfN3c104HalfEEJfEEvlPViT_T0_DpT1_)
        .other          _Z25multi_tensor_apply_kernelI18TensorListMetadataILi2EE12ScaleFunctorIfN3c104HalfEEJfEEvlPViT_T0_DpT1_,@"STO_CUDA_ENTRY STV_DEFAULT"
_Z25multi_tensor_apply_kernelI18TensorListMetadataILi2EE12ScaleFunctorIfN3c104HalfEEJfEEvlPViT_T0_DpT1_:
.text._Z25multi_tensor_apply_kernelI18TensorListMetadataILi2EE12ScaleFunctorIfN3c104HalfEEJfEEvlPViT_T0_DpT1_:
        /* <DEDUP_REMOVED lines=32> */
.L_x_44:
        /* <DEDUP_REMOVED lines=27> */
[----:B------:R-:W-:Y:S01]  /*03b0*/  F2FP.F16.F32.PACK_AB R17, RZ, R17 ;  /* 0x00000011ff11723e */ /* 0x000fe200000000ff */
[----:B----4-:R-:W-:Y:S01]  /*03c0*/  FMUL.FTZ R22, R15, UR8 ;  /* 0x000000080f167c20 */ /* 0x010fe20008410000 */
[----:B------:R-:W-:Y:S01]  /*03d0*/  FSETP.NE.FTZ.AND P5, PT, |R26|, +INF , PT ;  /* 0x7f8000001a00780b */ /* 0x000fe20003fb5200 */
[----:B------:R-:W-:Y:S01]  /*03e0*/  FMUL.FTZ R24, R14, UR8 ;  /* 0x000000080e187c20 */ /* 0x000fe20008410000 */
[----:B------:R-:W-:Y:S02]  /*03f0*/  PRMT R19, R17, 0x7610, R19 ;  /* 0x0000761011137816 */ /* 0x000fe40000000013 */
[----:B------:R-:W-:Y:S02]  /*0400*/  F2FP.F16.F32.PACK_AB R20, RZ, R20 ;  /* 0x00000014ff14723e */ /* 0x000fe400000000ff */
[----:B------:R-:W-:Y:S02]  /*0410*/  F2FP.F16.F32.PACK_AB R22, RZ, R22 ;  /* 0x00000016ff16723e */ /* 0x000fe400000000ff */
[----:B------:R-:W-:Y:S01]  /*0420*/  F2FP.F16.F32.PACK_AB R24, RZ, R24 ;  /* 0x00000018ff18723e */ /* 0x000fe200000000ff */
        /* <DEDUP_REMOVED lines=13> */
.L_x_42:
        /* <DEDUP_REMOVED lines=12> */
.L_x_46:
[----:B------:R-:W-:-:S06]  /*05c0*/  IMAD.WIDE R8, R7, 0x10, R2 ;  /* 0x0000001007087825 */ /* 0x000fcc00078e0202 */
[----:B------:R-:W2:Y:S01]  /*05d0*/  LDG.E.128 R8, desc[UR6][R8.64] ;  /* 0x0000000608087981 */ /* 0x000ea2000c1e1d00 */
[----:B------:R-:W-:Y:S01]  /*05e0*/  LOP3.LUT P0, RZ, R17, 0xff, RZ, 0xc0, !PT ;  /* 0x000000ff11ff7812 */ /* 0x000fe2000780c0ff */
[----:B--2---:R-:W-:Y:S01]  /*05f0*/  FMUL.FTZ R14, R9, UR4 ;  /* 0x00000004090e7c20 */ /* 0x004fe20008410000 */
        /* <DEDUP_REMOVED lines=12> */
[----:B------:R-:W-:-:S04]  /*06c0*/  FSETP.NE.AND P0, PT, |R11|, +INF , !P0 ;  /* 0x7f8000000b00780b */ /* 0x000fc80004705200 */
[----:B------:R-:W-:Y:S02]  /*06d0*/  SEL R17, RZ, 0x1, !P0 ;  /* 0x00000001ff117807 */ /* 0x000fe40004000000 */
        /* <DEDUP_REMOVED lines=10> */
.L_x_45:
[----:B------:R-:W-:Y:S05]  /*0780*/  BSYNC.RECONVERGENT B0 ;  /* 0x0000000000007941 */ /* 0x000fea0003800200 */
.L_x_43:
[----:B------:R-:W-:-:S04]  /*0790*/  PRMT R0, R17, 0x9910, RZ ;  /* 0x0000991011007816 */ /* 0x000fc800000000ff */
[----:B------:R-:W-:-:S13]  /*07a0*/  ISETP.NE.AND P0, PT, R0, RZ, PT ;  /* 0x000000ff0000720c */ /* 0x000fda0003f05270 */
[----:B------:R-:W-:Y:S05]  /*07b0*/  @P0 EXIT ;  /* 0x000000000000094d */ /* 0x000fea0003800000 */
[----:B------:R-:W0:Y:S01]  /*07c0*/  LDC.64 R2, c[0x0][0x388] ;  /* 0x0000e200ff027b82 */ /* 0x000e220000000a00 */
[----:B------:R-:W-:-:S05]  /*07d0*/  IMAD.MOV.U32 R5, RZ, RZ, 0x1 ;  /* 0x00000001ff057424 */ /* 0x000fca00078e00ff */
[----:B0-----:R-:W-:Y:S01]  /*07e0*/  STG.E.STRONG.SYS desc[UR6][R2.64], R5 ;  /* 0x0000000502007986 */ /* 0x001fe2000c115906 */
[----:B------:R-:W-:Y:S05]  /*07f0*/  EXIT ;  /* 0x000000000000794d */ /* 0x000fea0003800000 */
.L_x_47:
        /* <DEDUP_REMOVED lines=16> */
.L_x_61:


//--------------------- .text._Z25multi_tensor_apply_kernelI18TensorListMetadataILi2EE12ScaleFunctorIffEJfEEvlPViT_T0_DpT1_ --------------------------
	.section	.text._Z25multi_tensor_apply_kernelI18TensorListMetadataILi2EE12ScaleFunctorIffEJfEEvlPViT_T0_DpT1_,"ax",@progbits
	.align	128
        .global         _Z25multi_tensor_apply_kernelI18TensorListMetadataILi2EE12ScaleFunctorIffEJfEEvlPViT_T0_DpT1_
        .type           _Z25multi_tensor_apply_kernelI18TensorListMetadataILi2EE12ScaleFunctorIffEJfEEvlPViT_T0_DpT1_,@function
        .size           _Z25multi_tensor_apply_kernelI18TensorListMetadataILi2EE12ScaleFunctorIffEJfEEvlPViT_T0_DpT1_,(.L_x_62 - _Z25multi_tensor_apply_kernelI18TensorListMetadataILi2EE12ScaleFunctorIffEJfEEvlPViT_T0_DpT1_)
        .other          _Z25multi_tensor_apply_kernelI18TensorListMetadataILi2EE12ScaleFunctorIffEJfEEvlPViT_T0_DpT1_,@"STO_CUDA_ENTRY STV_DEFAULT"
_Z25multi_tensor_apply_kernelI18TensorListMetadataILi2EE12ScaleFunctorIffEJfEEvlPViT_T0_DpT1_:
.text._Z25multi_tensor_apply_kernelI18TensorListMetadataILi2EE12ScaleFunctorIffEJfEEvlPViT_T0_DpT1_:
        /* <DEDUP_REMOVED lines=23> */
[----:B------:R-:W-:-:S03]  /*0170*/  HFMA2 R8, -RZ, RZ, 0, 5.9604644775390625e-08 ;  /* 0x00000001ff087431 */ /* 0x000fc600000001ff */
[----:B------:R-:W-:-:S13]  /*0180*/  ISETP.GE.AND P0, PT, R0, 0x1, PT ;  /* 0x000000010000780c */ /* 0x000fda0003f06270 */
[----:B------:R-:W-:Y:S05]  /*0190*/  @!P0 BRA `(.L_x_49) ;  /* 0x0000000400508947 */ /* 0x000fea0003800000 */
[----:B------:R-:W0:Y:S01]  /*01a0*/  S2R R20, SR_TID.X ;  /* 0x0000000000147919 */ /* 0x000e220000002100 */
[----:B------:R-:W-:Y:S01]  /*01b0*/  IMAD.MOV.U32 R8, RZ, RZ, 0x1 ;  /* 0x00000001ff087424 */ /* 0x000fe200078e00ff */
[----:B------:R-:W-:Y:S01]  /*01c0*/  VIMNMX.U32 R0, PT, PT, R7, R12, PT ;  /* 0x0000000c07007248 */ /* 0x000fe20003fe0000 */
[----:B------:R-:W1:Y:S01]  /*01d0*/  LDCU UR5, c[0x0][0x360] ;  /* 0x00006c00ff0577ac */ /* 0x000e620008000800 */
[----:B------:R-:W-:-:S05]  /*01e0*/  UMOV UR4, URZ ;  /* 0x000000ff00047c82 */ /* 0x000fca0008000000 */
.L_x_50:
[----:B0-----:R-:W-:Y:S02]  /*01f0*/  VIADD R27, R20, UR4 ;  /* 0x00000004141b7c36 */ /* 0x001fe40008000000 */
[----:B------:R-:W-:Y:S02]  /*0200*/  IMAD.MOV.U32 R22, RZ, RZ, RZ ;  /* 0x000000ffff167224 */ /* 0x000fe400078e00ff */
[C---:B-1----:R-:W-:Y:S01]  /*0210*/  VIADD R23, R27.reuse, UR5 ;  /* 0x000000051b177c36 */ /* 0x042fe20008000000 */
[----:B------:R-:W-:-:S04]  /*0220*/  ISETP.GE.AND P1, PT, R27, R0, PT ;  /* 0x000000001b00720c */ /* 0x000fc80003f26270 */
[C---:B------:R-:W-:Y:S02]  /*0230*/  IADD3 R21, PT, PT, R23.reuse, UR5, RZ ;  /* 0x0000000517157c10 */ /* 0x040fe4000fffe0ff */
[-C--:B------:R-:W-:Y:S02]  /*0240*/  ISETP.GE.AND P4, PT, R23, R0.reuse, PT ;  /* 0x000000001700720c */ /* 0x080fe40003f86270 */
[CC--:B------:R-:W-:Y:S01]  /*0250*/  ISETP.GE.AND P3, PT, R21.reuse, R0.reuse, PT ;  /* 0x000000001500720c */ /* 0x0c0fe20003f66270 */
[----:B------:R-:W-:Y:S01]  /*0260*/  VIADD R19, R21, UR5 ;  /* 0x0000000515137c36 */ /* 0x000fe20008000000 */
[----:B------:R-:W-:Y:S01]  /*0270*/  CS2R R16, SRZ ;  /* 0x0000000000107805 */ /* 0x000fe2000001ff00 */
[----:B------:R-:W-:Y:S02]  /*0280*/  IMAD.MOV.U32 R9, RZ, RZ, RZ ;  /* 0x000000ffff097224 */ /* 0x000fe400078e00ff */
[--C-:B------:R-:W-:Y:S01]  /*0290*/  @!P1 IMAD.WIDE R6, R27, 0x4, R2.reuse ;  /* 0x000000041b069825 */ /* 0x100fe200078e0202 */
[----:B------:R-:W-:Y:S01]  /*02a0*/  ISETP.GE.AND P2, PT, R19, R0, PT ;  /* 0x000000001300720c */ /* 0x000fe20003f46270 */
[----:B------:R-:W0:Y:S03]  /*02b0*/  @!P1 LDC R25, c[0x0][0xfdc] ;  /* 0x0003f700ff199b82 */ /* 0x000e260000000800 */
[----:B------:R1:W2:Y:S01]  /*02c0*/  @!P1 LDG.E R22, desc[UR6][R6.64] ;  /* 0x0000000606169981 */ /* 0x0002a2000c1e1900 */
[----:B------:R-:W-:-:S04]  /*02d0*/  @!P4 IMAD.WIDE R10, R23, 0x4, R2 ;  /* 0x00000004170ac825 */ /* 0x000fc800078e0202 */
[--C-:B------:R-:W-:Y:S01]  /*02e0*/  @!P3 IMAD.WIDE R12, R21, 0x4, R2.reuse ;  /* 0x00000004150cb825 */ /* 0x100fe200078e0202 */
[----:B------:R-:W3:Y:S01]  /*02f0*/  @!P4 LDG.E R17, desc[UR6][R10.64] ;  /* 0x000000060a11c981 */ /* 0x000ee2000c1e1900 */
[----:B------:R-:W3:Y:S02]  /*0300*/  @!P4 LDC R24, c[0x0][0xfdc] ;  /* 0x0003f700ff18cb82 */ /* 0x000ee40000000800 */
[----:B------:R-:W-:Y:S01]  /*0310*/  @!P2 IMAD.WIDE R14, R19, 0x4, R2 ;  /* 0x00000004130ea825 */ /* 0x000fe200078e0202 */
[----:B------:R-:W4:Y:S04]  /*0320*/  @!P3 LDG.E R16, desc[UR6][R12.64] ;  /* 0x000000060c10b981 */ /* 0x000f28000c1e1900 */
[----:B------:R5:W4:Y:S01]  /*0330*/  @!P2 LDG.E R9, desc[UR6][R14.64] ;  /* 0x000000060e09a981 */ /* 0x000b22000c1e1900 */
[----:B------:R-:W4:Y:S08]  /*0340*/  @!P3 LDC R29, c[0x0][0xfdc] ;  /* 0x0003f700ff1dbb82 */ /* 0x000f300000000800 */
[----:B------:R-:W4:Y:S01]  /*0350*/  @!P2 LDC R18, c[0x0][0xfdc] ;  /* 0x0003f700ff12ab82 */ /* 0x000f220000000800 */
[----:B------:R-:W-:Y:S01]  /*0360*/  LOP3.LUT P0, RZ, R8, 0xff, RZ, 0xc0, !PT ;  /* 0x000000ff08ff7812 */ /* 0x000fe2000780c0ff */
[----:B-1----:R-:W-:-:S04]  /*0370*/  @!P1 IMAD.WIDE R6, R27, 0x4, R4 ;  /* 0x000000041b069825 */ /* 0x002fc800078e0204 */
[----:B-----5:R-:W-:-:S04]  /*0380*/  @!P2 IMAD.WIDE R14, R19, 0x4, R4 ;  /* 0x00000004130ea825 */ /* 0x020fc800078e0204 */
[----:B------:R-:W-:-:S04]  /*0390*/  @!P4 IMAD.WIDE R10, R23, 0x4, R4 ;  /* 0x00000004170ac825 */ /* 0x000fc800078e0204 */
[----:B------:R-:W-:Y:S01]  /*03a0*/  @!P3 IMAD.WIDE R12, R21, 0x4, R4 ;  /* 0x00000004150cb825 */ /* 0x000fe200078e0204 */
[----:B------:R-:W-:Y:S01]  /*03b0*/  ULEA UR4, UR5, UR4, 0x2 ;  /* 0x0000000405047291 */ /* 0x000fe2000f8e10ff */
[C---:B--2---:R-:W-:Y:S02]  /*03c0*/  FSETP.NE.FTZ.AND P5, PT, |R22|.reuse, +INF , PT ;  /* 0x7f8000001600780b */ /* 0x044fe40003fb5200 */
[----:B0-----:R-:W-:Y:S01]  /*03d0*/  @!P1 FMUL.FTZ R25, R22, R25 ;  /* 0x0000001916199220 */ /* 0x001fe20000410000 */
[----:B---3--:R-:W-:Y:S01]  /*03e0*/  @!P4 FMUL.FTZ R19, R17, R24 ;  /* 0x000000181113c220 */ /* 0x008fe20000410000 */
[----:B------:R-:W-:Y:S01]  /*03f0*/  PLOP3.LUT P0, PT, P0, P5, PT, 0x2f, 0xf2 ;  /* 0x0000000000f2781c */ /* 0x000fe2000070a577 */
[----:B----4-:R-:W-:Y:S02]  /*0400*/  @!P3 FMUL.FTZ R21, R16, R29 ;  /* 0x0000001d1015b220 */ /* 0x010fe40000410000 */
[----:B------:R2:W-:Y:S01]  /*0410*/  @!P1 STG.E desc[UR6][R6.64], R25 ;  /* 0x0000001906009986 */ /* 0x0005e2000c101906 */
[----:B------:R-:W-:-:S03]  /*0420*/  @!P2 FMUL.FTZ R23, R9, R18 ;  /* 0x000000120917a220 */ /* 0x000fc60000410000 */
[----:B------:R2:W-:Y:S01]  /*0430*/  @!P4 STG.E desc[UR6][R10.64], R19 ;  /* 0x000000130a00c986 */ /* 0x0005e2000c101906 */
[----:B------:R-:W-:Y:S02]  /*0440*/  FSETP.EQU.OR P0, PT, |R17|, +INF , P0 ;  /* 0x7f8000001100780b */ /* 0x000fe4000070a600 */
[----:B------:R-:W-:Y:S01]  /*0450*/  FSETP.NE.FTZ.AND P1, PT, |R16|, +INF , PT ;  /* 0x7f8000001000780b */ /* 0x000fe20003f35200 */
[----:B------:R2:W-:Y:S04]  /*0460*/  @!P3 STG.E desc[UR6][R12.64], R21 ;  /* 0x000000150c00b986 */ /* 0x0005e8000c101906 */
[----:B------:R2:W-:Y:S01]  /*0470*/  @!P2 STG.E desc[UR6][R14.64], R23 ;  /* 0x000000170e00a986 */ /* 0x0005e2000c101906 */
[----:B------:R-:W-:Y:S02]  /*0480*/  PLOP3.LUT P0, PT, P0, P1, PT, 0xf2, 0x2f ;  /* 0x00000000002f781c */ /* 0x000fe40000703e72 */
[----:B------:R-:W-:-:S02]  /*0490*/  ISETP.LE.AND P1, PT, R0, UR4, PT ;  /* 0x0000000400007c0c */ /* 0x000fc4000bf23270 */
[----:B------:R-:W-:-:S04]  /*04a0*/  FSETP.NE.AND P0, PT, |R9|, +INF , !P0 ;  /* 0x7f8000000900780b */ /* 0x000fc80004705200 */
[----:B------:R-:W-:-:S07]  /*04b0*/  SEL R8, RZ, 0x1, !P0 ;  /* 0x00000001ff087807 */ /* 0x000fce0004000000 */
[----:B--2---:R-:W-:Y:S05]  /*04c0*/  @!P1 BRA `(.L_x_50) ;  /* 0xfffffffc00489947 */ /* 0x004fea000383ffff */
[----:B------:R-:W-:Y:S05]  /*04d0*/  BRA `(.L_x_49) ;  /* 0x0000000000807947 */ /* 0x000fea0003800000 */
.L_x_48:
        /* <DEDUP_REMOVED lines=11> */
.L_x_52:
[----:B------:R-:W-:-:S06]  /*0590*/  IMAD.WIDE R12, R9, 0x10, R2 ;  /* 0x00000010090c7825 */ /* 0x000fcc00078e0202 */
[----:B------:R-:W2:Y:S01]  /*05a0*/  LDG.E.128 R12, desc[UR6][R12.64] ;  /* 0x000000060c0c7981 */ /* 0x000ea2000c1e1d00 */
[----:B------:R-:W-:Y:S01]  /*05b0*/  LOP3.LUT P0, RZ, R8, 0xff, RZ, 0xc0, !PT ;  /* 0x000000ff08ff7812 */ /* 0x000fe2000780c0ff */
[----:B------:R-:W-:-:S04]  /*05c0*/  IMAD.WIDE R6, R9, 0x10, R4 ;  /* 0x0000001009067825 */ /* 0x000fc800078e0204 */
[----:B0-----:R-:W-:-:S05]  /*05d0*/  IMAD.IADD R9, R10, 0x1, R9 ;  /* 0x000000010a097824 */ /* 0x001fca00078e0209 */
[----:B------:R-:W-:Y:S02]  /*05e0*/  SHF.L.U32 R0, R9, 0x2, RZ ;  /* 0x0000000209007819 */ /* 0x000fe400000006ff */
[C---:B--2---:R-:W-:Y:S01]  /*05f0*/  FSETP.NE.FTZ.AND P1, PT, |R12|.reuse, +INF , PT ;  /* 0x7f8000000c00780b */ /* 0x044fe20003f35200 */
[----:B------:R-:W-:Y:S01]  /*0600*/  FMUL.FTZ R16, R12, UR4 ;  /* 0x000000040c107c20 */ /* 0x000fe20008410000 */
[----:B------:R-:W-:Y:S01]  /*0610*/  FMUL.FTZ R17, R13, UR4 ;  /* 0x000000040d117c20 */ /* 0x000fe20008410000 */
[C---:B------:R-:W-:Y:S01]  /*0620*/  FMUL.FTZ R18, R14.reuse, UR4 ;  /* 0x000000040e127c20 */ /* 0x040fe20008410000 */
[----:B------:R-:W-:Y:S01]  /*0630*/  FMUL.FTZ R19, R15, UR4 ;  /* 0x000000040f137c20 */ /* 0x000fe20008410000 */
[----:B------:R-:W-:Y:S02]  /*0640*/  PLOP3.LUT P0, PT, P0, P1, PT, 0x2f, 0xf2 ;  /* 0x0000000000f2781c */ /* 0x000fe40000702577 */
        /* <DEDUP_REMOVED lines=8> */
.L_x_51:
[----:B------:R-:W-:Y:S05]  /*06d0*/  BSYNC.RECONVERGENT B0 ;  /* 0x0000000000007941 */ /* 0x000fea0003800200 */
.L_x_49:
[----:B------:R-:W-:-:S04]  /*06e0*/  PRMT R0, R8, 0x9910, RZ ;  /* 0x0000991008007816 */ /* 0x000fc800000000ff */
[----:B------:R-:W-:-:S13]  /*06f0*/  ISETP.NE.AND P0, PT, R0, RZ, PT ;  /* 0x000000ff0000720c */ /* 0x000fda0003f05270 */
[----:B------:R-:W-:Y:S05]  /*0700*/  @P0 EXIT ;  /* 0x000000000000094d */ /* 0x000fea0003800000 */
[----:B------:R-:W0:Y:S01]  /*0710*/  LDC.64 R2, c[0x0][0x388] ;  /* 0x0000e200ff027b82 */ /* 0x000e220000000a00 */
[----:B------:R-:W-:-:S05]  /*0720*/  IMAD.MOV.U32 R5, RZ, RZ, 0x1 ;  /* 0x00000001ff057424 */ /* 0x000fca00078e00ff */
[----:B0-----:R-:W-:Y:S01]  /*0730*/  STG.E.STRONG.SYS desc[UR6][R2.64], R5 ;  /* 0x0000000502007986 */ /* 0x001fe2000c115906 */
[----:B------:R-:W-:Y:S05]  /*0740*/  EXIT ;  /* 0x000000000000794d */ /* 0x000fea0003800000 */
.L_x_53:
        /* <DEDUP_REMOVED lines=11> */
.L_x_62:


//--------------------- .nv.shared.reserved.0     --------------------------
	.section	.nv.shared.reserved.0,"aw",@nobits
	.weak		__nv_reservedSMEM_offset_0_alias
	.size		__nv_reservedSMEM_offset_0_alias, 0, 64
	.other		__nv_reservedSMEM_offset_0_alias,@"STO_CUDA_RESERVED_SHARED STV_DEFAULT"
__nv_reservedSMEM_offset_0_alias:
	.zero		0
	.zero		64


//--------------------- .nv.global                --------------------------
	.section	.nv.global,"aw",@nobits
.nv.global:
	.type		_ZN59_INTERNAL_c2a56a9e_28_multi_tensor_scale_kernel_cu_5a3e5c444cuda3std3__48in_placeE,@object
	.size		_ZN59_INTERNAL_c2a56a9e_28_multi_tensor_scale_kernel_cu_5a3e5c444cuda3std3__48in_placeE,(_ZN59_INTERNAL_c2a56a9e_28_multi_tensor_scale_kernel_cu_5a3e5c444cuda3std6ranges3__45__cpo8distanceE - _ZN59_INTERNAL_c2a56a9e_28_multi_tensor_scale_kernel_cu_5a3e5c444cuda3std3__48in_placeE)
_ZN59_INTERNAL_c2a56a9e_28_multi_tensor_scale_kernel_cu_5a3e5c444cuda3std3__48in_placeE:
	.zero		1
	.type		_ZN59_INTERNAL_c2a56a9e_28_multi_tensor_scale_kernel_cu_5a3e5c444cuda3std6ranges3__45__cpo8distanceE,@object
	.size		_ZN59_INTERNAL_c2a56a9e_28_multi_tensor_scale_kernel_cu_5a3e5c444cuda3std6ranges3__45__cpo8distanceE,(_ZN59_INTERNAL_c2a56a9e_28_multi_tensor_scale_kernel_cu_5a3e5c444cuda3std3__45__cpo6cbeginE - _ZN59_INTERNAL_c2a56a9e_28_multi_tensor_scale_kernel_cu_5a3e5c444cuda3std6ranges3__45__cpo8distanceE)
_ZN59_INTERNAL_c2a56a9e_28_multi_tensor_scale_kernel_cu_5a3e5c444cuda3std6ranges3__45__cpo8distanceE:
	.zero		1
	.type		_ZN59_INTERNAL_c2a56a9e_28_multi_tensor_scale_kernel_cu_5a3e5c444cuda3std3__45__cpo6cbeginE,@object
	.size		_ZN59_INTERNAL_c2a56a9e_28_multi_tensor_scale_kernel_cu_5a3e5c444cuda3std3__45__cpo6cbeginE,(_ZN59_INTERNAL_c2a56a9e_28_multi_tensor_scale_kernel_cu_5a3e5c444cuda3std6ranges3__45__cpo7advanceE - _ZN59_INTERNAL_c2a56a9e_28_multi_tensor_scale_kernel_cu_5a3e5c444cuda3std3__45__cpo6cbeginE)
_ZN59_INTERNAL_c2a56a9e_28_multi_tensor_scale_kernel_cu_5a3e5c444cuda3std3__45__cpo6cbeginE:
	.zero		1
	.type		_ZN59_INTERNAL_c2a56a9e_28_multi_tensor_scale_kernel_cu_5a3e5c444cuda3std6ranges3__45__cpo7advanceE,@object
	.size		_ZN59_INTERNAL_c2a56a9e_28_multi_tensor_scale_kernel_cu_5a3e5c444cuda3std6ranges3__45__cpo7advanceE,(_ZN59_INTERNAL_c2a56a9e_28_multi_tensor_scale_kernel_cu_5a3e5c444cuda3std3__45__cpo7crbeginE - _ZN59_INTERNAL_c2a56a9e_28_multi_tensor_scale_kernel_cu_5a3e5c444cuda3std6ranges3__45__cpo7advanceE)
_ZN59_INTERNAL_c2a56a9e_28_multi_tensor_scale_kernel_cu_5a3e5c444cuda3std6ranges3__45__cpo7advanceE:
	.zero		1
	.type		_ZN59_INTERNAL_c2a56a9e_28_multi_tensor_scale_kernel_cu_5a3e5c444cuda3std3__45__cpo7crbeginE,@object
	.size		_ZN59_INTERNAL_c2a56a9e_28_multi_tensor_scale_kernel_cu_5a3e5c444cuda3std3__45__cpo7crbeginE,(_ZN59_INTERNAL_c2a56a9e_28_multi_tensor_scale_kernel_cu_5a3e5c444cuda3std6ranges3__45__cpo4dataE - _ZN59_INTERNAL_c2a56a9e_28_multi_tensor_scale_kernel_cu_5a3e5c444cuda3std3__45__cpo7crbeginE)
_ZN59_INTERNAL_c2a56a9e_28_multi_tensor_scale_kernel_cu_5a3e5c444cuda3std3__45__cpo7crbeginE:
	.zero		1
	.type		_ZN59_INTERNAL_c2a56a9e_28_multi_tensor_scale_kernel_cu_5a3e5c444cuda3std6ranges3__45__cpo4dataE,@object
	.size		_ZN59_INTERNAL_c2a56a9e_28_multi_tensor_scale_kernel_cu_5a3e5c444cuda3std6ranges3__45__cpo4dataE,(_ZN59_INTERNAL_c2a56a9e_28_multi_tensor_scale_kernel_cu_5a3e5c444cuda3std6ranges3__45__cpo5beginE - _ZN59_INTERNAL_c2a56a9e_28_multi_tensor_scale_kernel_cu_5a3e5c444cuda3std6ranges3__45__cpo4dataE)
_ZN59_INTERNAL_c2a56a9e_28_multi_tensor_scale_kernel_cu_5a3e5c444cuda3std6ranges3__45__cpo4dataE:
	.zero		1
	.type		_ZN59_INTERNAL_c2a56a9e_28_multi_tensor_scale_kernel_cu_5a3e5c444cuda3std6ranges3__45__cpo5beginE,@object
	.size		_ZN59_INTERNAL_c2a56a9e_28_multi_tensor_scale_kernel_cu_5a3e5c444cuda3std6ranges3__45__cpo5beginE,(_ZN59_INTERNAL_c2a56a9e_28_multi_tensor_scale_kernel_cu_5a3e5c444cuda3std3__461_GLOBAL__N__c2a56a9e_28_multi_tensor_scale_kernel_cu_5a3e5c446ignoreE - _ZN59_INTERNAL_c2a56a9e_28_multi_tensor_scale_kernel_cu_5a3e5c444cuda3std6ranges3__45__cpo5beginE)
_ZN59_INTERNAL_c2a56a9e_28_multi_tensor_scale_kernel_cu_5a3e5c444cuda3std6ranges3__45__cpo5beginE:
	.zero		1
	.type		_ZN59_INTERNAL_c2a56a9e_28_multi_tensor_scale_kernel_cu_5a3e5c444cuda3std3__461_GLOBAL__N__c2a56a9e_28_multi_tensor_scale_kernel_cu_5a3e5c446ignoreE,@object
	.size		_ZN59_INTERNAL_c2a56a9e_28_multi_tensor_scale_kernel_cu_5a3e5c444cuda3std3__461_GLOBAL__N__c2a56a9e_28_multi_tensor_scale_kernel_cu_5a3e5c446ignoreE,(_ZN59_INTERNAL_c2a56a9e_28_multi_tensor_scale_kernel_cu_5a3e5c444cuda3std6ranges3__45__cpo4sizeE - _ZN59_INTERNAL_c2a56a9e_28_multi_tensor_scale_kernel_cu_5a3e5c444cuda3std3__461_GLOBAL__N__c2a56a9e_28_multi_tensor_scale_kernel_cu_5a3e5c446ignoreE)
_ZN59_INTERNAL_c2a56a9e_28_multi_tensor_scale_kernel_cu_5a3e5c444cuda3std3__461_GLOBAL__N__c2a56a9e_28_multi_tensor_scale_kernel_cu_5a3e5c446ignoreE:
	.zero		1
	.type		_ZN59_INTERNAL_c2a56a9e_28_multi_tensor_scale_kernel_cu_5a3e5c444cuda3std6ranges3__45__cpo4sizeE,@object
	.size		_ZN59_INTERNAL_c2a56a9e_28_multi_tensor_scale_kernel_cu_5a3e5c444cuda3std6ranges3__45__cpo4sizeE,(_ZN59_INTERNAL_c2a56a9e_28_multi_tensor_scale_kernel_cu_5a3e5c444cuda3std3__45__cpo5beginE - _ZN59_INTERNAL_c2a56a9e_28_multi_tensor_scale_kernel_cu_5a3e5c444cuda3std6ranges3__45__cpo4sizeE)
_ZN59_INTERNAL_c2a56a9e_28_multi_tensor_scale_kernel_cu_5a3e5c444cuda3std6ranges3__45__cpo4sizeE:
	.zero		1
	.type		_ZN59_INTERNAL_c2a56a9e_28_multi_tensor_scale_kernel_cu_5a3e5c444cuda3std3__45__cpo5beginE,@object
	.size		_ZN59_INTERNAL_c2a56a9e_28_multi_tensor_scale_kernel_cu_5a3e5c444cuda3std3__45__cpo5beginE,(_ZN59_INTERNAL_c2a56a9e_28_multi_tensor_scale_kernel_cu_5a3e5c444cuda3std6ranges3__45__cpo6cbeginE - _ZN59_INTERNAL_c2a56a9e_28_multi_tensor_scale_kernel_cu_5a3e5c444cuda3std3__45__cpo5beginE)
_ZN59_INTERNAL_c2a56a9e_28_multi_tensor_scale_kernel_cu_5a3e5c444cuda3std3__45__cpo5beginE:
	.zero		1
	.type		_ZN59_INTERNAL_c2a56a9e_28_multi_tensor_scale_kernel_cu_5a3e5c444cuda3std6ranges3__45__cpo6cbeginE,@object
	.size		_ZN59_INTERNAL_c2a56a9e_28_multi_tensor_scale_kernel_cu_5a3e5c444cuda3std6ranges3__45__cpo6cbeginE,(_ZN59_INTERNAL_c2a56a9e_28_multi_tensor_scale_kernel_cu_5a3e5c444cuda3std3__45__cpo6rbeginE - _ZN59_INTERNAL_c2a56a9e_28_multi_tensor_scale_kernel_cu_5a3e5c444cuda3std6ranges3__45__cpo6cbeginE)
_ZN59_INTERNAL_c2a56a9e_28_multi_tensor_scale_kernel_cu_5a3e5c444cuda3std6ranges3__45__cpo6cbeginE:
	.zero		1
	.type		_ZN59_INTERNAL_c2a56a9e_28_multi_tensor_scale_kernel_cu_5a3e5c444cuda3std3__45__cpo6rbeginE,@object
	.size		_ZN59_INTERNAL_c2a56a9e_28_multi_tensor_scale_kernel_cu_5a3e5c444cuda3std3__45__cpo6rbeginE,(_ZN59_INTERNAL_c2a56a9e_28_multi_tensor_scale_kernel_cu_5a3e5c444cuda3std6ranges3__45__cpo4nextE - _ZN59_INTERNAL_c2a56a9e_28_multi_tensor_scale_kernel_cu_5a3e5c444cuda3std3__45__cpo6rbeginE)
_ZN59_INTERNAL_c2a56a9e_28_multi_tensor_scale_kernel_cu_5a3e5c444cuda3std3__45__cpo6rbeginE:
	.zero		1
	.type		_ZN59_INTERNAL_c2a56a9e_28_multi_tensor_scale_kernel_cu_5a3e5c444cuda3std6ranges3__45__cpo4nextE,@object
	.size		_ZN59_INTERNAL_c2a56a9e_28_multi_tensor_scale_kernel_cu_5a3e5c444cuda3std6ranges3__45__cpo4nextE,(_ZN59_INTERNAL_c2a56a9e_28_multi_tensor_scale_kernel_cu_5a3e5c444cuda3std6ranges3__45__cpo4swapE - _ZN59_INTERNAL_c2a56a9e_28_multi_tensor_scale_kernel_cu_5a3e5c444cuda3std6ranges3__45__cpo4nextE)
_ZN59_INTERNAL_c2a56a9e_28_multi_tensor_scale_kernel_cu_5a3e5c444cuda3std6ranges3__45__cpo4nextE:
	.zero		1
	.type		_ZN59_INTERNAL_c2a56a9e_28_multi_tensor_scale_kernel_cu_5a3e5c444cuda3std6ranges3__45__cpo4swapE,@object
	.size		_ZN59_INTERNAL_c2a56a9e_28_multi_tensor_scale_kernel_cu_5a3e5c444cuda3std6ranges3__45__cpo4swapE,(_ZN59_INTERNAL_c2a56a9e_28_multi_tensor_scale_kernel_cu_5a3e5c444cuda3std3__420unreachable_sentinelE - _ZN59_INTERNAL_c2a56a9e_28_multi_tensor_scale_kernel_cu_5a3e5c444cuda3std6ranges3__45__cpo4swapE)
_ZN59_INTERNAL_c2a56a9e_28_multi_tensor_scale_kernel_cu_5a3e5c444cuda3std6ranges3__45__cpo4swapE:
	.zero		1
	.type		_ZN59_INTERNAL_c2a56a9e_28_multi_tensor_scale_kernel_cu_5a3e5c444cuda3std3__420unreachable_sentinelE,@object
	.size		_ZN59_INTERNAL_c2a56a9e_28_multi_tensor_scale_kernel_cu_5a3e5c444cuda3std3__420unreachable_sentinelE,(_ZN59_INTERNAL_c2a56a9e_28_multi_tensor_scale_kernel_cu_5a3e5c446thrust24THRUST_300001_SM_1030_NS6system6detail10sequential3seqE - _ZN59_INTERNAL_c2a56a9e_28_multi_tensor_scale_kernel_cu_5a3e5c444cuda3std3__420unreachable_sentinelE)
_ZN59_INTERNAL_c2a56a9e_28_multi_tensor_scale_kernel_cu_5a3e5c444cuda3std3__420unreachable_sentinelE:
	.zero		1
	.type		_ZN59_INTERNAL_c2a56a9e_28_multi_tensor_scale_kernel_cu_5a3e5c446thrust24THRUST_300001_SM_1030_NS6system6detail10sequential3seqE,@object
	.size		_ZN59_INTERNAL_c2a56a9e_28_multi_tensor_scale_kernel_cu_5a3e5c446thrust24THRUST_300001_SM_1030_NS6system6detail10sequential3seqE,(_ZN59_INTERNAL_c2a56a9e_28_multi_tensor_scale_kernel_cu_5a3e5c444cuda3std3__45__cpo4cendE - _ZN59_INTERNAL_c2a56a9e_28_multi_tensor_scale_kernel_cu_5a3e5c446thrust24THRUST_300001_SM_1030_NS6system6detail10sequential3seqE)
_ZN59_INTERNAL_c2a56a9e_28_multi_tensor_scale_kernel_cu_5a3e5c446thrust24THRUST_300001_SM_1030_NS6system6detail10sequential3seqE:
	.zero		1
	.type		_ZN59_INTERNAL_c2a56a9e_28_multi_tensor_scale_kernel_cu_5a3e5c444cuda3std3__45__cpo4cendE,@object
	.size		_ZN59_INTERNAL_c2a56a9e_28_multi_tensor_scale_kernel_cu_5a3e5c444cuda3std3__45__cpo4cendE,(_ZN59_INTERNAL_c2a56a9e_28_multi_tensor_scale_kernel_cu_5a3e5c444cuda3std6ranges3__45__cpo9iter_swapE - _ZN59_INTERNAL_c2a56a9e_28_multi_tensor_scale_kernel_cu_5a3e5c444cuda3std3__45__cpo4cendE)
_ZN59_INTERNAL_c2a56a9e_28_multi_tensor_scale_kernel_cu_5a3e5c444cuda3std3__45__cpo4cendE:
	.zero		1
	.type		_ZN59_INTERNAL_c2a56a9e_28_multi_tensor_scale_kernel_cu_5a3e5c444cuda3std6ranges3__45__cpo9iter_swapE,@object
	.size		_ZN59_INTERNAL_c2a56a9e_28_multi_tensor_scale_kernel_cu_5a3e5c444cuda3std6ranges3__45__cpo9iter_swapE,(_ZN59_INTERNAL_c2a56a9e_28_multi_tensor_scale_kernel_cu_5a3e5c444cuda3std3__45__cpo5crendE - _ZN59_INTERNAL_c2a56a9e_28_multi_tensor_scale_kernel_cu_5a3e5c444cuda3std6ranges3__45__cpo9iter_swapE)
_ZN59_INTERNAL_c2a56a9e_28_multi_tensor_scale_kernel_cu_5a3e5c444cuda3std6ranges3__45__cpo9iter_swapE:
	.zero		1
	.type		_ZN59_INTERNAL_c2a56a9e_28_multi_tensor_scale_kernel_cu_5a3e5c444cuda3std3__45__cpo5crendE,@object
	.size		_ZN59_INTERNAL_c2a56a9e_28_multi_tensor_scale_kernel_cu_5a3e5c444cuda3std3__45__cpo5crendE,(_ZN59_INTERNAL_c2a56a9e_28_multi_tensor_scale_kernel_cu_5a3e5c444cuda3std6ranges3__45__cpo5cdataE - _ZN59_INTERNAL_c2a56a9e_28_multi_tensor_scale_kernel_cu_5a3e5c444cuda3std3__45__cpo5crendE)
_ZN59_INTERNAL_c2a56a9e_28_multi_tensor_scale_kernel_cu_5a3e5c444cuda3std3__45__cpo5crendE:
	.zero		1
	.type		_ZN59_INTERNAL_c2a56a9e_28_multi_tensor_scale_kernel_cu_5a3e5c444cuda3std6ranges3__45__cpo5cdataE,@object
	.size		_ZN59_INTERNAL_c2a56a9e_28_multi_tensor_scale_kernel_cu_5a3e5c444cuda3std6ranges3__45__cpo5cdataE,(_ZN59_INTERNAL_c2a56a9e_28_multi_tensor_scale_kernel_cu_5a3e5c444cuda3std6ranges3__45__cpo3endE - _ZN59_INTERNAL_c2a56a9e_28_multi_tensor_scale_kernel_cu_5a3e5c444cuda3std6ranges3__45__cpo5cdataE)
_ZN59_INTERNAL_c2a56a9e_28_multi_tensor_scale_kernel_cu_5a3e5c444cuda3std6ranges3__45__cpo5cdataE:
	.zero		1
	.type		_ZN59_INTERNAL_c2a56a9e_28_multi_tensor_scale_kernel_cu_5a3e5c444cuda3std6ranges3__45__cpo3endE,@object
	.size		_ZN59_INTERNAL_c2a56a9e_28_multi_tensor_scale_kernel_cu_5a3e5c444cuda3std6ranges3__45__cpo3endE,(_ZN59_INTERNAL_c2a56a9e_28_multi_tensor_scale_kernel_cu_5a3e5c444cuda3std3__419piecewise_constructE - _ZN59_INTERNAL_c2a56a9e_28_multi_tensor_scale_kernel_cu_5a3e5c444cuda3std6ranges3__45__cpo3endE)
_ZN59_INTERNAL_c2a56a9e_28_multi_tensor_scale_kernel_cu_5a3e5c444cuda3std6ranges3__45__cpo3endE:
	.zero		1
	.type		_ZN59_INTERNAL_c2a56a9e_28_multi_tensor_scale_kernel_cu_5a3e5c444cuda3std3__419piecewise_constructE,@object
	.size		_ZN59_INTERNAL_c2a56a9e_28_multi_tensor_scale_kernel_cu_5a3e5c444cuda3std3__419piecewise_constructE,(_ZN59_INTERNAL_c2a56a9e_28_multi_tensor_scale_kernel_cu_5a3e5c444cuda3std6ranges3__45__cpo5ssizeE - _ZN59_INTERNAL_c2a56a9e_28_multi_tensor_scale_kernel_cu_5a3e5c444cuda3std3__419piecewise_constructE)
_ZN59_INTERNAL_c2a56a9e_28_multi_tensor_scale_kernel_cu_5a3e5c444cuda3std3__419piecewise_constructE:
	.zero		1
	.type		_ZN59_INTERNAL_c2a56a9e_28_multi_tensor_scale_kernel_cu_5a3e5c444cuda3std6ranges3__45__cpo5ssizeE,@object
	.size		_ZN59_INTERNAL_c2a56a9e_28_multi_tensor_scale_kernel_cu_5a3e5c444cuda3std6ranges3__45__cpo5ssizeE,(_ZN59_INTERNAL_c2a56a9e_28_multi_tensor_scale_kernel_cu_5a3e5c444cuda3std3__45__cpo3endE - _ZN59_INTERNAL_c2a56a9e_28_multi_tensor_scale_kernel_cu_5a3e5c444cuda3std6ranges3__45__cpo5ssizeE)
_ZN59_INTERNAL_c2a56a9e_28_multi_tensor_scale_kernel_cu_5a3e5c444cuda3std6ranges3__45__cpo5ssizeE:
	.zero		1
	.type		_ZN59_INTERNAL_c2a56a9e_28_multi_tensor_scale_kernel_cu_5a3e5c444cuda3std3__45__cpo3endE,@object
	.size		_ZN59_INTERNAL_c2a56a9e_28_multi_tensor_scale_kernel_cu_5a3e5c444cuda3std3__45__cpo3endE,(_ZN59_INTERNAL_c2a56a9e_28_multi_tensor_scale_kernel_cu_5a3e5c444cuda3std6ranges3__45__cpo4cendE - _ZN59_INTERNAL_c2a56a9e_28_multi_tensor_scale_kernel_cu_5a3e5c444cuda3std3__45__cpo3endE)
_ZN59_INTERNAL_c2a56a9e_28_multi_tensor_scale_kernel_cu_5a3e5c444cuda3std3__45__cpo3endE:
	.zero		1
	.type		_ZN59_INTERNAL_c2a56a9e_28_multi_tensor_scale_kernel_cu_5a3e5c444cuda3std6ranges3__45__cpo4cendE,@object
	.size		_ZN59_INTERNAL_c2a56a9e_28_multi_tensor_scale_kernel_cu_5a3e5c444cuda3std6ranges3__45__cpo4cendE,(_ZN59_INTERNAL_c2a56a9e_28_multi_tensor_scale_kernel_cu_5a3e5c444cuda3std3__45__cpo4rendE - _ZN59_INTERNAL_c2a56a9e_28_multi_tensor_scale_kernel_cu_5a3e5c444cuda3std6ranges3__45__cpo4cendE)
_ZN59_INTERNAL_c2a56a9e_28_multi_tensor_scale_kernel_cu_5a3e5c444cuda3std6ranges3__45__cpo4cendE:
	.zero		1
	.type		_ZN59_INTERNAL_c2a56a9e_28_multi_tensor_scale_kernel_cu_5a3e5c444cuda3std3__45__cpo4rendE,@object
	.size		_ZN59_INTERNAL_c2a56a9e_28_multi_tensor_scale_kernel_cu_5a3e5c444cuda3std3__45__cpo4rendE,(_ZN59_INTERNAL_c2a56a9e_28_multi_tensor_scale_kernel_cu_5a3e5c444cuda3std6ranges3__45__cpo4prevE - _ZN59_INTERNAL_c2a56a9e_28_multi_tensor_scale_kernel_cu_5a3e5c444cuda3std3__45__cpo4rendE)
_ZN59_INTERNAL_c2a56a9e_28_multi_tensor_scale_kernel_cu_5a3e5c444cuda3std3__45__cpo4rendE:
	.zero		1
	.type		_ZN59_INTERNAL_c2a56a9e_28_multi_tensor_scale_kernel_cu_5a3e5c444cuda3std6ranges3__45__cpo4prevE,@object
	.size		_ZN59_INTERNAL_c2a56a9e_28_multi_tensor_scale_kernel_cu_5a3e5c444cuda3std6ranges3__45__cpo4prevE,(_ZN59_INTERNAL_c2a56a9e_28_multi_tensor_scale_kernel_cu_5a3e5c444cuda3std6ranges3__45__cpo9iter_moveE - _ZN59_INTERNAL_c2a56a9e_28_multi_tensor_scale_kernel_cu_5a3e5c444cuda3std6ranges3__45__cpo4prevE)
_ZN59_INTERNAL_c2a56a9e_28_multi_tensor_scale_kernel_cu_5a3e5c444cuda3std6ranges3__45__cpo4prevE:
	.zero		1
	.type		_ZN59_INTERNAL_c2a56a9e_28_multi_tensor_scale_kernel_cu_5a3e5c444cuda3std6ranges3__45__cpo9iter_moveE,@object
	.size		_ZN59_INTERNAL_c2a56a9e_28_multi_tensor_scale_kernel_cu_5a3e5c444cuda3std6ranges3__45__cpo9iter_moveE,(.L_13 - _ZN59_INTERNAL_c2a56a9e_28_multi_tensor_scale_kernel_cu_5a3e5c444cuda3std6ranges3__45__cpo9iter_moveE)
_ZN59_INTERNAL_c2a56a9e_28_multi_tensor_scale_kernel_cu_5a3e5c444cuda3std6ranges3__45__cpo9iter_moveE:
	.zero		1
.L_13:


//--------------------- .nv.constant0._Z25multi_tensor_apply_kernelI18TensorListMetadataILi2EE12ScaleFunctorIN3c108BFloat16ES4_EJfEEvlPViT_T0_DpT1_ --------------------------
	.section	.nv.constant0._Z25multi_tensor_apply_kernelI18TensorListMetadataILi2EE12ScaleFunctorIN3c108BFloat16ES4_EJfEEvlPViT_T0_DpT1_,"a",@progbits
	.sectionflags	@""
	.align	4
.nv.constant0._Z25multi_tensor_apply_kernelI18TensorListMetadataILi2EE12ScaleFunctorIN3c108BFloat16ES4_EJfEEvlPViT_T0_DpT1_:
	.zero		4064


//--------------------- .nv.constant0._Z25multi_tensor_apply_kernelI18TensorListMetadataILi2EE12ScaleFunctorIN3c108BFloat16ENS3_4HalfEEJfEEvlPViT_T0_DpT1_ --------------------------
	.section	.nv.constant0._Z25multi_tensor_apply_kernelI18TensorListMetadataILi2EE12ScaleFunctorIN3c108BFloat16ENS3_4HalfEEJfEEvlPViT_T0_DpT1_,"a",@progbits
	.sectionflags	@""
	.align	4
.nv.constant0._Z25multi_tensor_apply_kernelI18TensorListMetadataILi2EE12ScaleFunctorIN3c108BFloat16ENS3_4HalfEEJfEEvlPViT_T0_DpT1_:
	.zero		4064


//--------------------- .nv.constant0._Z25multi_tensor_apply_kernelI18TensorListMetadataILi2EE12ScaleFunctorIN3c108BFloat16EfEJfEEvlPViT_T0_DpT1_ --------------------------
	.section	.nv.constant0._Z25multi_tensor_apply_kernelI18TensorListMetadataILi2EE12ScaleFunctorIN3c108BFloat16EfEJfEEvlPViT_T0_DpT1_,"a",@progbits
	.sectionflags	@""
	.align	4
.nv.constant0._Z25multi_tensor_apply_kernelI18TensorListMetadataILi2EE12ScaleFunctorIN3c108BFloat16EfEJfEEvlPViT_T0_DpT1_:
	.zero		4064


//--------------------- .nv.constant0._Z25multi_tensor_apply_kernelI18TensorListMetadataILi2EE12ScaleFunctorIN3c104HalfENS3_8BFloat16EEJfEEvlPViT_T0_DpT1_ --------------------------
	.section	.nv.constant0._Z25multi_tensor_apply_kernelI18TensorListMetadataILi2EE12ScaleFunctorIN3c104HalfENS3_8BFloat16EEJfEEvlPViT_T0_DpT1_,"a",@progbits
	.sectionflags	@""
	.align	4
.nv.constant0._Z25multi_tensor_apply_kernelI18TensorListMetadataILi2EE12ScaleFunctorIN3c104HalfENS3_8BFloat16EEJfEEvlPViT_T0_DpT1_:
	.zero		4064


//--------------------- .nv.constant0._Z25multi_tensor_apply_kernelI18TensorListMetadataILi2EE12ScaleFunctorIN3c104HalfES4_EJfEEvlPViT_T0_DpT1_ --------------------------
	.section	.nv.constant0._Z25multi_tensor_apply_kernelI18TensorListMetadataILi2EE12ScaleFunctorIN3c104HalfES4_EJfEEvlPViT_T0_DpT1_,"a",@progbits
	.sectionflags	@""
	.align	4
.nv.constant0._Z25multi_tensor_apply_kernelI18TensorListMetadataILi2EE12ScaleFunctorIN3c104HalfES4_EJfEEvlPViT_T0_DpT1_:
	.zero		4064


//--------------------- .nv.constant0._Z25multi_tensor_apply_kernelI18TensorListMetadataILi2EE12ScaleFunctorIN3c104HalfEfEJfEEvlPViT_T0_DpT1_ --------------------------
	.section	.nv.constant0._Z25multi_tensor_apply_kernelI18TensorListMetadataILi2EE12ScaleFunctorIN3c104HalfEfEJfEEvlPViT_T0_DpT1_,"a",@progbits
	.sectionflags	@""
	.align	4
.nv.constant0._Z25multi_tensor_apply_kernelI18TensorListMetadataILi2EE12ScaleFunctorIN3c104HalfEfEJfEEvlPViT_T0_DpT1_:
	.zero		4064


//--------------------- .nv.constant0._Z25multi_tensor_apply_kernelI18TensorListMetadataILi2EE12ScaleFunctorIfN3c108BFloat16EEJfEEvlPViT_T0_DpT1_ --------------------------
	.section	.nv.constant0._Z25multi_tensor_apply_kernelI18TensorListMetadataILi2EE12ScaleFunctorIfN3c108BFloat16EEJfEEvlPViT_T0_DpT1_,"a",@progbits
	.sectionflags	@""
	.align	4
.nv.constant0._Z25multi_tensor_apply_kernelI18TensorListMetadataILi2EE12ScaleFunctorIfN3c108BFloat16EEJfEEvlPViT_T0_DpT1_:
	.zero		4064


//--------------------- .nv.constant0._Z25multi_tensor_apply_kernelI18TensorListMetadataILi2EE12ScaleFunctorIfN3c104HalfEEJfEEvlPViT_T0_DpT1_ --------------------------
	.section	.nv.constant0._Z25multi_tensor_apply_kernelI18TensorListMetadataILi2EE12ScaleFunctorIfN3c104HalfEEJfEEvlPViT_T0_DpT1_,"a",@progbits
	.sectionflags	@""
	.align	4
.nv.constant0._Z25multi_tensor_apply_kernelI18TensorListMetadataILi2EE12ScaleFunctorIfN3c104HalfEEJfEEvlPViT_T0_DpT1_:
	.zero		4064


//--------------------- .nv.constant0._Z25multi_tensor_apply_kernelI18TensorListMetadataILi2EE12ScaleFunctorIffEJfEEvlPViT_T0_DpT1_ --------------------------
	.section	.nv.constant0._Z25multi_tensor_apply_kernelI18TensorListMetadataILi2EE12ScaleFunctorIffEJfEEvlPViT_T0_DpT1_,"a",@progbits
	.sectionflags	@""
	.align	4
.nv.constant0._Z25multi_tensor_apply_kernelI18TensorListMetadataILi2EE12ScaleFunctorIffEJfEEvlPViT_T0_DpT1_:
	.zero		4064


//--------------------- SYMBOLS --------------------------

	.type		.nv.reservedSmem.offset0,@object
	.size		.nv.reservedSmem.offset0,0x4
